//
// Generated by NVIDIA NVVM Compiler
//
// Compiler Build ID: CL-36424714
// Cuda compilation tools, release 13.0, V13.0.88
// Based on NVVM 20.0.0
//

.version 9.0
.target sm_100
.address_size 64

	// .globl	_Z12cumsumKerneliiPKfPf
// _ZZ12cumsumKerneliiPKfPfE7buffer4 has been demoted
// _ZZ12cumsumKerneliiPKfPfE6buffer has been demoted
// _ZZ27farthestpointsamplingKerneliiiPKfPfPiE5dists has been demoted
// _ZZ27farthestpointsamplingKerneliiiPKfPfPiE7dists_i has been demoted
// _ZZ27farthestpointsamplingKerneliiiPKfPfPiE3buf has been demoted

.visible .entry _Z12cumsumKerneliiPKfPf(
	.param .u32 _Z12cumsumKerneliiPKfPf_param_0,
	.param .u32 _Z12cumsumKerneliiPKfPf_param_1,
	.param .u64 .ptr .align 1 _Z12cumsumKerneliiPKfPf_param_2,
	.param .u64 .ptr .align 1 _Z12cumsumKerneliiPKfPf_param_3
)
{
	.reg .pred 	%p<32>;
	.reg .b32 	%r<189>;
	.reg .b32 	%f<43>;
	.reg .b64 	%rd<11>;
	// demoted variable
	.shared .align 4 .b8 _ZZ12cumsumKerneliiPKfPfE7buffer4[32768];
	// demoted variable
	.shared .align 4 .b8 _ZZ12cumsumKerneliiPKfPfE6buffer[8448];
	ld.param.u32 	%r62, [_Z12cumsumKerneliiPKfPf_param_0];
	ld.param.u64 	%rd4, [_Z12cumsumKerneliiPKfPf_param_2];
	ld.param.u64 	%rd3, [_Z12cumsumKerneliiPKfPf_param_3];
	cvta.to.global.u64 	%rd1, %rd4;
	mov.u32 	%r170, %ctaid.x;
	setp.ge.s32 	%p1, %r170, %r62;
	@%p1 bra 	$L__BB0_41;
	mov.u32 	%r2, %tid.x;
	mov.u32 	%r3, %ntid.x;
	shl.b32 	%r4, %r3, 2;
	cvta.to.global.u64 	%rd2, %rd3;
$L__BB0_2:
	ld.param.u32 	%r164, [_Z12cumsumKerneliiPKfPf_param_1];
	setp.lt.s32 	%p2, %r164, 1;
	@%p2 bra 	$L__BB0_40;
	mov.f32 	%f39, 0f00000000;
	mov.b32 	%r171, 0;
	mov.f32 	%f40, %f39;
	mov.u32 	%r172, %r171;
$L__BB0_4:
	ld.param.u32 	%r165, [_Z12cumsumKerneliiPKfPf_param_1];
	shl.b32 	%r65, %r171, 13;
	sub.s32 	%r66, %r165, %r65;
	min.s32 	%r8, %r66, 8192;
	add.s32 	%r9, %r8, 3;
	and.b32  	%r10, %r9, -4;
	sub.s32 	%r11, %r165, %r172;
	min.s32 	%r12, %r11, 8192;
	shr.s32 	%r13, %r9, 2;
	shl.b32 	%r173, %r2, 2;
	setp.ge.s32 	%p3, %r173, %r12;
	@%p3 bra 	$L__BB0_23;
	and.b32  	%r68, %r9, 12;
	sub.s32 	%r69, %r68, %r8;
	sub.s32 	%r70, %r10, %r8;
	and.b32  	%r71, %r69, 15;
	add.s32 	%r15, %r71, -1;
	and.b32  	%r72, %r9, 4;
	add.s32 	%r73, %r72, %r8;
	neg.s32 	%r74, %r73;
	and.b32  	%r75, %r74, 7;
	add.s32 	%r16, %r75, -1;
	and.b32  	%r17, %r70, 15;
	sub.s32 	%r18, %r8, %r10;
	and.b32  	%r19, %r70, -16;
	and.b32  	%r20, %r69, 7;
	and.b32  	%r21, %r74, 3;
$L__BB0_6:
	add.s32 	%r76, %r173, 3;
	setp.lt.s32 	%p4, %r76, %r12;
	@%p4 bra 	$L__BB0_29;
	ld.param.u32 	%r166, [_Z12cumsumKerneliiPKfPf_param_1];
	shl.b32 	%r77, %r173, 2;
	mov.u32 	%r78, _ZZ12cumsumKerneliiPKfPfE7buffer4;
	add.s32 	%r175, %r78, %r77;
	mad.lo.s32 	%r79, %r170, %r166, %r172;
	add.s32 	%r174, %r79, %r173;
	mov.f32 	%f42, 0f00000000;
	mov.u32 	%r176, %r173;
$L__BB0_8:
	mul.wide.s32 	%rd5, %r174, 4;
	add.s64 	%rd6, %rd1, %rd5;
	ld.global.nc.f32 	%f11, [%rd6];
	add.f32 	%f42, %f42, %f11;
	st.shared.f32 	[%r175], %f42;
	add.s32 	%r176, %r176, 1;
	add.s32 	%r175, %r175, 4;
	add.s32 	%r174, %r174, 1;
	setp.lt.s32 	%p5, %r176, %r12;
	@%p5 bra 	$L__BB0_8;
	setp.ge.s32 	%p6, %r12, %r10;
	@%p6 bra 	$L__BB0_30;
	setp.gt.u32 	%p7, %r18, -16;
	mov.u32 	%r179, %r12;
	@%p7 bra 	$L__BB0_13;
	mov.b32 	%r178, 0;
	mov.u32 	%r179, %r12;
$L__BB0_12:
	.pragma "nounroll";
	shl.b32 	%r81, %r179, 2;
	mov.u32 	%r82, _ZZ12cumsumKerneliiPKfPfE7buffer4;
	add.s32 	%r83, %r82, %r81;
	st.shared.f32 	[%r83], %f42;
	st.shared.f32 	[%r83+4], %f42;
	st.shared.f32 	[%r83+8], %f42;
	st.shared.f32 	[%r83+12], %f42;
	st.shared.f32 	[%r83+16], %f42;
	st.shared.f32 	[%r83+20], %f42;
	st.shared.f32 	[%r83+24], %f42;
	st.shared.f32 	[%r83+28], %f42;
	st.shared.f32 	[%r83+32], %f42;
	st.shared.f32 	[%r83+36], %f42;
	st.shared.f32 	[%r83+40], %f42;
	st.shared.f32 	[%r83+44], %f42;
	st.shared.f32 	[%r83+48], %f42;
	st.shared.f32 	[%r83+52], %f42;
	st.shared.f32 	[%r83+56], %f42;
	st.shared.f32 	[%r83+60], %f42;
	add.s32 	%r179, %r179, 16;
	add.s32 	%r178, %r178, 16;
	setp.ne.s32 	%p8, %r178, %r19;
	@%p8 bra 	$L__BB0_12;
$L__BB0_13:
	setp.eq.s32 	%p9, %r17, 0;
	@%p9 bra 	$L__BB0_30;
	setp.lt.u32 	%p10, %r15, 7;
	@%p10 bra 	$L__BB0_16;
	shl.b32 	%r84, %r179, 2;
	mov.u32 	%r85, _ZZ12cumsumKerneliiPKfPfE7buffer4;
	add.s32 	%r86, %r85, %r84;
	st.shared.f32 	[%r86], %f42;
	st.shared.f32 	[%r86+4], %f42;
	st.shared.f32 	[%r86+8], %f42;
	st.shared.f32 	[%r86+12], %f42;
	st.shared.f32 	[%r86+16], %f42;
	st.shared.f32 	[%r86+20], %f42;
	st.shared.f32 	[%r86+24], %f42;
	st.shared.f32 	[%r86+28], %f42;
	add.s32 	%r179, %r179, 8;
$L__BB0_16:
	setp.eq.s32 	%p11, %r20, 0;
	@%p11 bra 	$L__BB0_30;
	setp.lt.u32 	%p12, %r16, 3;
	@%p12 bra 	$L__BB0_19;
	shl.b32 	%r87, %r179, 2;
	mov.u32 	%r88, _ZZ12cumsumKerneliiPKfPfE7buffer4;
	add.s32 	%r89, %r88, %r87;
	st.shared.f32 	[%r89], %f42;
	st.shared.f32 	[%r89+4], %f42;
	st.shared.f32 	[%r89+8], %f42;
	st.shared.f32 	[%r89+12], %f42;
	add.s32 	%r179, %r179, 4;
$L__BB0_19:
	setp.eq.s32 	%p13, %r21, 0;
	@%p13 bra 	$L__BB0_30;
	setp.eq.s32 	%p14, %r21, 1;
	shl.b32 	%r90, %r179, 2;
	mov.u32 	%r91, _ZZ12cumsumKerneliiPKfPfE7buffer4;
	add.s32 	%r40, %r91, %r90;
	st.shared.f32 	[%r40], %f42;
	@%p14 bra 	$L__BB0_30;
	setp.eq.s32 	%p15, %r21, 2;
	st.shared.f32 	[%r40+4], %f42;
	@%p15 bra 	$L__BB0_30;
	st.shared.f32 	[%r40+8], %f42;
	bra.uni 	$L__BB0_30;
$L__BB0_23:
	setp.lt.s32 	%p17, %r13, 2;
	mov.b32 	%r182, 0;
	@%p17 bra 	$L__BB0_31;
	mov.b32 	%r182, 0;
$L__BB0_25:
	mov.u32 	%r43, %r182;
	bar.sync 	0;
	add.s32 	%r182, %r43, 1;
	shr.u32 	%r45, %r13, %r182;
	setp.ge.s32 	%p18, %r2, %r45;
	@%p18 bra 	$L__BB0_28;
	mov.u32 	%r184, %r2;
$L__BB0_27:
	shl.b32 	%r105, %r184, 1;
	add.s32 	%r106, %r105, 2;
	shl.b32 	%r107, %r106, %r43;
	add.s32 	%r108, %r107, -1;
	or.b32  	%r109, %r105, 1;
	shl.b32 	%r110, %r109, %r43;
	add.s32 	%r111, %r110, -1;
	shr.s32 	%r112, %r108, 5;
	add.s32 	%r113, %r112, %r107;
	shr.s32 	%r114, %r111, 5;
	add.s32 	%r115, %r114, %r110;
	shl.b32 	%r116, %r115, 2;
	mov.u32 	%r117, _ZZ12cumsumKerneliiPKfPfE6buffer;
	add.s32 	%r118, %r117, %r116;
	ld.shared.f32 	%f19, [%r118+-4];
	shl.b32 	%r119, %r113, 2;
	add.s32 	%r120, %r117, %r119;
	ld.shared.f32 	%f20, [%r120+-4];
	add.f32 	%f21, %f19, %f20;
	st.shared.f32 	[%r120+-4], %f21;
	add.s32 	%r184, %r184, %r3;
	setp.lt.s32 	%p19, %r184, %r45;
	@%p19 bra 	$L__BB0_27;
$L__BB0_28:
	mov.b32 	%r121, 4;
	shl.b32 	%r122, %r121, %r43;
	setp.le.s32 	%p20, %r122, %r13;
	@%p20 bra 	$L__BB0_25;
	bra.uni 	$L__BB0_31;
$L__BB0_29:
	ld.param.u32 	%r167, [_Z12cumsumKerneliiPKfPf_param_1];
	mad.lo.s32 	%r92, %r170, %r167, %r172;
	add.s32 	%r93, %r92, %r173;
	mul.wide.s32 	%rd7, %r93, 4;
	add.s64 	%rd8, %rd1, %rd7;
	ld.global.nc.f32 	%f12, [%rd8];
	ld.global.nc.f32 	%f13, [%rd8+4];
	add.f32 	%f14, %f12, %f13;
	ld.global.nc.f32 	%f15, [%rd8+8];
	ld.global.nc.f32 	%f16, [%rd8+12];
	add.f32 	%f17, %f15, %f16;
	add.f32 	%f18, %f15, %f14;
	add.f32 	%f42, %f14, %f17;
	shl.b32 	%r94, %r173, 2;
	mov.u32 	%r95, _ZZ12cumsumKerneliiPKfPfE7buffer4;
	add.s32 	%r96, %r95, %r94;
	st.shared.f32 	[%r96], %f12;
	st.shared.f32 	[%r96+4], %f14;
	st.shared.f32 	[%r96+8], %f18;
	st.shared.f32 	[%r96+12], %f42;
$L__BB0_30:
	shr.u32 	%r97, %r173, 2;
	shr.u32 	%r98, %r173, 7;
	add.s32 	%r99, %r97, %r98;
	shl.b32 	%r100, %r99, 2;
	mov.u32 	%r101, _ZZ12cumsumKerneliiPKfPfE6buffer;
	add.s32 	%r102, %r101, %r100;
	st.shared.f32 	[%r102], %f42;
	add.s32 	%r173, %r173, %r4;
	setp.lt.s32 	%p16, %r173, %r12;
	@%p16 bra 	$L__BB0_6;
	bra.uni 	$L__BB0_23;
$L__BB0_31:
	setp.lt.s32 	%p21, %r182, 1;
	@%p21 bra 	$L__BB0_32;
	bra.uni 	$L__BB0_43;
$L__BB0_32:
	bar.sync 	0;
	shl.b32 	%r187, %r2, 2;
	setp.ge.s32 	%p25, %r187, %r10;
	@%p25 bra 	$L__BB0_36;
$L__BB0_33:
	setp.eq.s32 	%p26, %r187, 0;
	@%p26 bra 	$L__BB0_35;
	shr.s32 	%r142, %r187, 2;
	add.s32 	%r143, %r142, -1;
	shr.s32 	%r144, %r143, 5;
	add.s32 	%r145, %r144, %r142;
	shl.b32 	%r146, %r145, 2;
	mov.u32 	%r147, _ZZ12cumsumKerneliiPKfPfE6buffer;
	add.s32 	%r148, %r147, %r146;
	ld.shared.f32 	%f25, [%r148+-4];
	shl.b32 	%r149, %r187, 2;
	mov.u32 	%r150, _ZZ12cumsumKerneliiPKfPfE7buffer4;
	add.s32 	%r151, %r150, %r149;
	ld.shared.f32 	%f26, [%r151];
	add.f32 	%f27, %f25, %f26;
	st.shared.f32 	[%r151], %f27;
	ld.shared.f32 	%f28, [%r151+4];
	add.f32 	%f29, %f25, %f28;
	st.shared.f32 	[%r151+4], %f29;
	ld.shared.f32 	%f30, [%r151+8];
	add.f32 	%f31, %f25, %f30;
	st.shared.f32 	[%r151+8], %f31;
	ld.shared.f32 	%f32, [%r151+12];
	add.f32 	%f33, %f25, %f32;
	st.shared.f32 	[%r151+12], %f33;
$L__BB0_35:
	add.s32 	%r187, %r187, %r4;
	setp.lt.s32 	%p27, %r187, %r10;
	@%p27 bra 	$L__BB0_33;
$L__BB0_36:
	bar.sync 	0;
	setp.le.s32 	%p28, %r11, %r2;
	@%p28 bra 	$L__BB0_39;
	ld.param.u32 	%r168, [_Z12cumsumKerneliiPKfPf_param_1];
	mad.lo.s32 	%r56, %r170, %r168, %r172;
	mov.u32 	%r188, %r2;
$L__BB0_38:
	shl.b32 	%r152, %r188, 2;
	mov.u32 	%r153, _ZZ12cumsumKerneliiPKfPfE7buffer4;
	add.s32 	%r154, %r153, %r152;
	ld.shared.f32 	%f34, [%r154];
	add.f32 	%f35, %f39, %f34;
	add.s32 	%r155, %r56, %r188;
	mul.wide.s32 	%rd9, %r155, 4;
	add.s64 	%rd10, %rd2, %rd9;
	st.global.f32 	[%rd10], %f35;
	add.s32 	%r188, %r188, %r3;
	setp.lt.s32 	%p29, %r188, %r12;
	@%p29 bra 	$L__BB0_38;
$L__BB0_39:
	ld.param.u32 	%r169, [_Z12cumsumKerneliiPKfPf_param_1];
	add.s32 	%r156, %r13, -1;
	shr.s32 	%r157, %r156, 5;
	add.s32 	%r158, %r157, %r13;
	shl.b32 	%r159, %r158, 2;
	mov.u32 	%r160, _ZZ12cumsumKerneliiPKfPfE6buffer;
	add.s32 	%r161, %r160, %r159;
	ld.shared.f32 	%f36, [%r161+-4];
	add.f32 	%f37, %f40, %f36;
	add.f32 	%f7, %f39, %f37;
	sub.f32 	%f38, %f7, %f39;
	sub.f32 	%f40, %f37, %f38;
	bar.sync 	0;
	add.s32 	%r172, %r172, 8192;
	setp.lt.s32 	%p30, %r172, %r169;
	add.s32 	%r171, %r171, 1;
	mov.f32 	%f39, %f7;
	@%p30 bra 	$L__BB0_4;
$L__BB0_40:
	ld.param.u32 	%r163, [_Z12cumsumKerneliiPKfPf_param_0];
	mov.u32 	%r162, %nctaid.x;
	add.s32 	%r170, %r170, %r162;
	setp.lt.s32 	%p31, %r170, %r163;
	@%p31 bra 	$L__BB0_2;
$L__BB0_41:
	ret;
$L__BB0_42:
	setp.lt.u32 	%p24, %r48, 2;
	@%p24 bra 	$L__BB0_32;
$L__BB0_43:
	mov.u32 	%r48, %r182;
	add.s32 	%r182, %r48, -1;
	bar.sync 	0;
	mov.b32 	%r123, -1;
	shl.b32 	%r124, %r123, %r182;
	add.s32 	%r125, %r124, %r13;
	shr.s32 	%r50, %r125, %r48;
	setp.ge.s32 	%p22, %r2, %r50;
	@%p22 bra 	$L__BB0_42;
	mov.u32 	%r186, %r2;
$L__BB0_45:
	shl.b32 	%r126, %r186, 1;
	add.s32 	%r127, %r126, 3;
	shl.b32 	%r128, %r127, %r182;
	add.s32 	%r129, %r128, -1;
	add.s32 	%r130, %r126, 2;
	shl.b32 	%r131, %r130, %r182;
	add.s32 	%r132, %r131, -1;
	shr.s32 	%r133, %r129, 5;
	add.s32 	%r134, %r133, %r128;
	shr.s32 	%r135, %r132, 5;
	add.s32 	%r136, %r135, %r131;
	shl.b32 	%r137, %r136, 2;
	mov.u32 	%r138, _ZZ12cumsumKerneliiPKfPfE6buffer;
	add.s32 	%r139, %r138, %r137;
	ld.shared.f32 	%f22, [%r139+-4];
	shl.b32 	%r140, %r134, 2;
	add.s32 	%r141, %r138, %r140;
	ld.shared.f32 	%f23, [%r141+-4];
	add.f32 	%f24, %f22, %f23;
	st.shared.f32 	[%r141+-4], %f24;
	add.s32 	%r186, %r186, %r3;
	setp.lt.s32 	%p23, %r186, %r50;
	@%p23 bra 	$L__BB0_45;
	bra.uni 	$L__BB0_42;

}
	// .globl	_Z18binarysearchKerneliiiPKfS0_Pi
.visible .entry _Z18binarysearchKerneliiiPKfS0_Pi(
	.param .u32 _Z18binarysearchKerneliiiPKfS0_Pi_param_0,
	.param .u32 _Z18binarysearchKerneliiiPKfS0_Pi_param_1,
	.param .u32 _Z18binarysearchKerneliiiPKfS0_Pi_param_2,
	.param .u64 .ptr .align 1 _Z18binarysearchKerneliiiPKfS0_Pi_param_3,
	.param .u64 .ptr .align 1 _Z18binarysearchKerneliiiPKfS0_Pi_param_4,
	.param .u64 .ptr .align 1 _Z18binarysearchKerneliiiPKfS0_Pi_param_5
)
{
	.reg .pred 	%p<13>;
	.reg .b32 	%r<47>;
	.reg .b32 	%f<5>;
	.reg .b64 	%rd<17>;

	ld.param.u32 	%r26, [_Z18binarysearchKerneliiiPKfS0_Pi_param_0];
	ld.param.u32 	%r27, [_Z18binarysearchKerneliiiPKfS0_Pi_param_1];
	ld.param.u32 	%r28, [_Z18binarysearchKerneliiiPKfS0_Pi_param_2];
	ld.param.u64 	%rd5, [_Z18binarysearchKerneliiiPKfS0_Pi_param_3];
	ld.param.u64 	%rd4, [_Z18binarysearchKerneliiiPKfS0_Pi_param_4];
	ld.param.u64 	%rd6, [_Z18binarysearchKerneliiiPKfS0_Pi_param_5];
	cvta.to.global.u64 	%rd1, %rd6;
	cvta.to.global.u64 	%rd2, %rd5;
	mov.b32 	%r39, 1;
$L__BB1_1:
	mov.u32 	%r1, %r39;
	setp.lt.s32 	%p1, %r1, %r27;
	shl.b32 	%r39, %r1, 1;
	@%p1 bra 	$L__BB1_1;
	mov.u32 	%r40, %ctaid.x;
	setp.ge.s32 	%p2, %r40, %r26;
	@%p2 bra 	$L__BB1_17;
	mov.u32 	%r30, %ctaid.y;
	mov.u32 	%r31, %ntid.x;
	mov.u32 	%r32, %tid.x;
	mad.lo.s32 	%r4, %r30, %r31, %r32;
	add.s32 	%r5, %r27, -1;
	setp.gt.s32 	%p3, %r1, 0;
	mov.u32 	%r33, %nctaid.y;
	mul.lo.s32 	%r6, %r31, %r33;
	mov.u32 	%r7, %nctaid.x;
	@%p3 bra 	$L__BB1_4;
	bra.uni 	$L__BB1_13;
$L__BB1_4:
	cvta.to.global.u64 	%rd3, %rd4;
$L__BB1_5:
	setp.lt.s32 	%p7, %r4, %r28;
	@%p7 bra 	$L__BB1_7;
$L__BB1_6:
	add.s32 	%r40, %r40, %r7;
	setp.lt.s32 	%p12, %r40, %r26;
	@%p12 bra 	$L__BB1_5;
	bra.uni 	$L__BB1_17;
$L__BB1_7:
	mul.lo.s32 	%r10, %r40, %r28;
	mul.lo.s32 	%r11, %r40, %r27;
	add.s32 	%r35, %r5, %r11;
	mul.wide.s32 	%rd9, %r35, 4;
	add.s64 	%rd10, %rd2, %rd9;
	ld.global.nc.f32 	%f1, [%rd10];
	mov.u32 	%r41, %r4;
$L__BB1_8:
	add.s32 	%r13, %r41, %r10;
	mul.wide.s32 	%rd11, %r13, 4;
	add.s64 	%rd12, %rd3, %rd11;
	ld.global.nc.f32 	%f3, [%rd12];
	mul.f32 	%f2, %f3, %f1;
	mov.u32 	%r42, %r1;
	mov.u32 	%r43, %r5;
$L__BB1_9:
	setp.lt.s32 	%p8, %r43, %r42;
	mov.b32 	%r44, 0;
	@%p8 bra 	$L__BB1_11;
	add.s32 	%r37, %r43, %r11;
	sub.s32 	%r38, %r37, %r42;
	mul.wide.s32 	%rd13, %r38, 4;
	add.s64 	%rd14, %rd2, %rd13;
	ld.global.nc.f32 	%f4, [%rd14];
	setp.ge.f32 	%p9, %f4, %f2;
	selp.b32 	%r44, %r42, 0, %p9;
$L__BB1_11:
	sub.s32 	%r43, %r43, %r44;
	shr.u32 	%r19, %r42, 1;
	setp.gt.u32 	%p10, %r42, 1;
	mov.u32 	%r42, %r19;
	@%p10 bra 	$L__BB1_9;
	add.s64 	%rd16, %rd1, %rd11;
	st.global.u32 	[%rd16], %r43;
	add.s32 	%r41, %r41, %r6;
	setp.lt.s32 	%p11, %r41, %r28;
	@%p11 bra 	$L__BB1_8;
	bra.uni 	$L__BB1_6;
$L__BB1_13:
	setp.ge.s32 	%p4, %r4, %r28;
	@%p4 bra 	$L__BB1_16;
	mul.lo.s32 	%r22, %r40, %r28;
	mov.u32 	%r46, %r4;
$L__BB1_15:
	add.s32 	%r34, %r46, %r22;
	mul.wide.s32 	%rd7, %r34, 4;
	add.s64 	%rd8, %rd1, %rd7;
	st.global.u32 	[%rd8], %r5;
	add.s32 	%r46, %r46, %r6;
	setp.lt.s32 	%p5, %r46, %r28;
	@%p5 bra 	$L__BB1_15;
$L__BB1_16:
	add.s32 	%r40, %r40, %r7;
	setp.lt.s32 	%p6, %r40, %r26;
	@%p6 bra 	$L__BB1_13;
$L__BB1_17:
	ret;

}
	// .globl	_Z27farthestpointsamplingKerneliiiPKfPfPi
.visible .entry _Z27farthestpointsamplingKerneliiiPKfPfPi(
	.param .u32 _Z27farthestpointsamplingKerneliiiPKfPfPi_param_0,
	.param .u32 _Z27farthestpointsamplingKerneliiiPKfPfPi_param_1,
	.param .u32 _Z27farthestpointsamplingKerneliiiPKfPfPi_param_2,
	.param .u64 .ptr .align 1 _Z27farthestpointsamplingKerneliiiPKfPfPi_param_3,
	.param .u64 .ptr .align 1 _Z27farthestpointsamplingKerneliiiPKfPfPi_param_4,
	.param .u64 .ptr .align 1 _Z27farthestpointsamplingKerneliiiPKfPfPi_param_5
)
{
	.reg .pred 	%p<26>;
	.reg .b32 	%r<117>;
	.reg .b32 	%f<40>;
	.reg .b64 	%rd<31>;
	// demoted variable
	.shared .align 4 .b8 _ZZ27farthestpointsamplingKerneliiiPKfPfPiE5dists[2048];
	// demoted variable
	.shared .align 4 .b8 _ZZ27farthestpointsamplingKerneliiiPKfPfPiE7dists_i[2048];
	// demoted variable
	.shared .align 4 .b8 _ZZ27farthestpointsamplingKerneliiiPKfPfPiE3buf[36864];
	ld.param.u32 	%r53, [_Z27farthestpointsamplingKerneliiiPKfPfPi_param_0];
	ld.param.u32 	%r54, [_Z27farthestpointsamplingKerneliiiPKfPfPi_param_1];
	ld.param.u32 	%r55, [_Z27farthestpointsamplingKerneliiiPKfPfPi_param_2];
	ld.param.u64 	%rd7, [_Z27farthestpointsamplingKerneliiiPKfPfPi_param_3];
	ld.param.u64 	%rd8, [_Z27farthestpointsamplingKerneliiiPKfPfPi_param_4];
	ld.param.u64 	%rd9, [_Z27farthestpointsamplingKerneliiiPKfPfPi_param_5];
	cvta.to.global.u64 	%rd1, %rd8;
	cvta.to.global.u64 	%rd2, %rd7;
	cvta.to.global.u64 	%rd3, %rd9;
	setp.lt.s32 	%p1, %r55, 1;
	@%p1 bra 	$L__BB2_33;
	mov.u32 	%r104, %ctaid.x;
	setp.ge.s32 	%p2, %r104, %r53;
	@%p2 bra 	$L__BB2_33;
	mov.u32 	%r2, %tid.x;
	mul.lo.s32 	%r3, %r54, %r104;
	mov.u32 	%r4, %ntid.x;
	min.s32 	%r56, %r54, 3072;
	mul.lo.s32 	%r5, %r56, 3;
	mul.lo.s32 	%r6, %r54, 3;
	shl.b32 	%r7, %r2, 1;
	or.b32  	%r8, %r7, 1;
	mov.u32 	%r9, %nctaid.x;
	add.s32 	%r10, %r2, %r4;
	max.s32 	%r57, %r5, %r10;
	setp.lt.s32 	%p3, %r10, %r5;
	selp.u32 	%r58, 1, 0, %p3;
	add.s32 	%r59, %r10, %r58;
	sub.s32 	%r60, %r57, %r59;
	div.u32 	%r61, %r60, %r4;
	add.s32 	%r11, %r61, %r58;
	and.b32  	%r12, %r11, 3;
	shl.b32 	%r62, %r2, 2;
	mov.u32 	%r63, _ZZ27farthestpointsamplingKerneliiiPKfPfPiE3buf;
	add.s32 	%r13, %r63, %r62;
	shl.b32 	%r14, %r4, 2;
	add.s32 	%r15, %r13, %r14;
	add.s32 	%r16, %r10, %r4;
	mul.lo.s32 	%r17, %r4, 12;
	mul.lo.s32 	%r18, %r4, 3;
	cvt.u64.u32 	%rd20, %r14;
$L__BB2_3:
	setp.ne.s32 	%p4, %r2, 0;
	@%p4 bra 	$L__BB2_5;
	mul.lo.s32 	%r64, %r104, %r55;
	mul.wide.s32 	%rd10, %r64, 4;
	add.s64 	%rd11, %rd3, %rd10;
	mov.b32 	%r65, 0;
	st.global.u32 	[%rd11], %r65;
$L__BB2_5:
	setp.ge.s32 	%p5, %r2, %r54;
	mov.u32 	%r106, %r2;
	@%p5 bra 	$L__BB2_6;
	bra.uni 	$L__BB2_34;
$L__BB2_6:
	setp.ge.s32 	%p7, %r2, %r5;
	@%p7 bra 	$L__BB2_13;
	setp.eq.s32 	%p8, %r12, 3;
	mul.lo.s32 	%r20, %r6, %r104;
	mov.u32 	%r105, %r2;
	@%p8 bra 	$L__BB2_11;
	setp.eq.s32 	%p9, %r12, 0;
	add.s32 	%r68, %r2, %r20;
	mul.wide.s32 	%rd14, %r68, 4;
	add.s64 	%rd4, %rd2, %rd14;
	ld.global.nc.f32 	%f19, [%rd4];
	st.shared.f32 	[%r13], %f19;
	mov.u32 	%r105, %r10;
	@%p9 bra 	$L__BB2_11;
	setp.eq.s32 	%p10, %r12, 1;
	add.s64 	%rd5, %rd4, %rd20;
	ld.global.nc.f32 	%f20, [%rd5];
	st.shared.f32 	[%r15], %f20;
	mov.u32 	%r105, %r16;
	@%p10 bra 	$L__BB2_11;
	add.s32 	%r105, %r16, %r4;
	cvt.u64.u32 	%rd16, %r14;
	add.s64 	%rd17, %rd5, %rd16;
	ld.global.nc.f32 	%f21, [%rd17];
	add.s32 	%r69, %r15, %r14;
	st.shared.f32 	[%r69], %f21;
$L__BB2_11:
	setp.lt.u32 	%p11, %r11, 3;
	@%p11 bra 	$L__BB2_13;
$L__BB2_12:
	add.s32 	%r70, %r105, %r20;
	mul.wide.s32 	%rd18, %r70, 4;
	add.s64 	%rd19, %rd2, %rd18;
	ld.global.nc.f32 	%f22, [%rd19];
	shl.b32 	%r71, %r105, 2;
	mov.u32 	%r72, _ZZ27farthestpointsamplingKerneliiiPKfPfPiE3buf;
	add.s32 	%r73, %r72, %r71;
	st.shared.f32 	[%r73], %f22;
	add.s64 	%rd21, %rd19, %rd20;
	ld.global.nc.f32 	%f23, [%rd21];
	add.s32 	%r74, %r73, %r14;
	st.shared.f32 	[%r74], %f23;
	add.s64 	%rd22, %rd21, %rd20;
	ld.global.nc.f32 	%f24, [%rd22];
	add.s32 	%r75, %r74, %r14;
	st.shared.f32 	[%r75], %f24;
	add.s64 	%rd23, %rd22, %rd20;
	ld.global.nc.f32 	%f25, [%rd23];
	add.s32 	%r76, %r75, %r14;
	st.shared.f32 	[%r76], %f25;
	add.s32 	%r105, %r14, %r105;
	setp.lt.s32 	%p12, %r105, %r5;
	@%p12 bra 	$L__BB2_12;
$L__BB2_13:
	setp.eq.s32 	%p13, %r55, 1;
	bar.sync 	0;
	@%p13 bra 	$L__BB2_32;
	mul.lo.s32 	%r27, %r6, %r104;
	mul.lo.s32 	%r28, %r104, %r55;
	mov.b32 	%r109, 0;
	mov.b32 	%r108, 1;
$L__BB2_15:
	setp.ge.s32 	%p14, %r2, %r54;
	mad.lo.s32 	%r80, %r109, 3, %r27;
	mul.wide.s32 	%rd24, %r80, 4;
	add.s64 	%rd25, %rd2, %rd24;
	ld.global.nc.f32 	%f1, [%rd25];
	ld.global.nc.f32 	%f2, [%rd25+4];
	ld.global.nc.f32 	%f3, [%rd25+8];
	mov.f32 	%f39, 0fBF800000;
	mov.b32 	%r115, 0;
	@%p14 bra 	$L__BB2_23;
	mov.u32 	%r82, _ZZ27farthestpointsamplingKerneliiiPKfPfPiE3buf;
	mad.lo.s32 	%r83, %r2, 12, %r82;
	add.s32 	%r111, %r83, 4;
	mad.lo.s32 	%r110, %r2, 3, %r27;
	add.s32 	%r112, %r2, %r3;
	mov.b32 	%r115, 0;
	mov.f32 	%f39, 0fBF800000;
	mov.u32 	%r113, %r2;
$L__BB2_17:
	mul.wide.u32 	%rd26, %r112, 4;
	add.s64 	%rd6, %rd1, %rd26;
	ld.global.f32 	%f5, [%rd6];
	setp.gt.s32 	%p15, %r113, 3071;
	@%p15 bra 	$L__BB2_19;
	ld.shared.f32 	%f36, [%r111+-4];
	ld.shared.f32 	%f37, [%r111];
	ld.shared.f32 	%f38, [%r111+4];
	bra.uni 	$L__BB2_20;
$L__BB2_19:
	mul.wide.s32 	%rd27, %r110, 4;
	add.s64 	%rd28, %rd2, %rd27;
	ld.global.nc.f32 	%f36, [%rd28];
	ld.global.nc.f32 	%f37, [%rd28+4];
	ld.global.nc.f32 	%f38, [%rd28+8];
$L__BB2_20:
	sub.f32 	%f28, %f36, %f1;
	sub.f32 	%f29, %f37, %f2;
	mul.f32 	%f30, %f29, %f29;
	fma.rn.f32 	%f31, %f28, %f28, %f30;
	sub.f32 	%f32, %f38, %f3;
	fma.rn.f32 	%f33, %f32, %f32, %f31;
	min.f32 	%f15, %f33, %f5;
	setp.eq.f32 	%p16, %f15, %f5;
	@%p16 bra 	$L__BB2_22;
	st.global.f32 	[%rd6], %f15;
$L__BB2_22:
	setp.gt.f32 	%p17, %f15, %f39;
	selp.b32 	%r115, %r113, %r115, %p17;
	selp.f32 	%f39, %f15, %f39, %p17;
	add.s32 	%r113, %r113, %r4;
	add.s32 	%r112, %r112, %r4;
	add.s32 	%r111, %r111, %r17;
	add.s32 	%r110, %r110, %r18;
	setp.lt.s32 	%p18, %r113, %r54;
	@%p18 bra 	$L__BB2_17;
$L__BB2_23:
	setp.lt.u32 	%p19, %r4, 2;
	shl.b32 	%r84, %r2, 2;
	mov.u32 	%r85, _ZZ27farthestpointsamplingKerneliiiPKfPfPiE5dists;
	add.s32 	%r86, %r85, %r84;
	st.shared.f32 	[%r86], %f39;
	mov.u32 	%r87, _ZZ27farthestpointsamplingKerneliiiPKfPfPiE7dists_i;
	add.s32 	%r88, %r87, %r84;
	st.shared.u32 	[%r88], %r115;
	@%p19 bra 	$L__BB2_29;
	mov.b32 	%r116, 0;
$L__BB2_25:
	mov.u32 	%r45, %r116;
	bar.sync 	0;
	add.s32 	%r116, %r45, 1;
	shr.u32 	%r90, %r4, %r116;
	setp.ge.u32 	%p20, %r2, %r90;
	@%p20 bra 	$L__BB2_28;
	shl.b32 	%r47, %r7, %r45;
	shl.b32 	%r48, %r8, %r45;
	shl.b32 	%r91, %r47, 2;
	mov.u32 	%r92, _ZZ27farthestpointsamplingKerneliiiPKfPfPiE5dists;
	add.s32 	%r49, %r92, %r91;
	ld.shared.f32 	%f34, [%r49];
	shl.b32 	%r93, %r48, 2;
	add.s32 	%r94, %r92, %r93;
	ld.shared.f32 	%f18, [%r94];
	setp.geu.f32 	%p21, %f34, %f18;
	@%p21 bra 	$L__BB2_28;
	st.shared.f32 	[%r49], %f18;
	mov.u32 	%r96, _ZZ27farthestpointsamplingKerneliiiPKfPfPiE7dists_i;
	add.s32 	%r97, %r96, %r93;
	ld.shared.u32 	%r98, [%r97];
	add.s32 	%r100, %r96, %r91;
	st.shared.u32 	[%r100], %r98;
$L__BB2_28:
	mov.b32 	%r101, 2;
	shl.b32 	%r102, %r101, %r45;
	setp.lt.u32 	%p22, %r102, %r4;
	@%p22 bra 	$L__BB2_25;
$L__BB2_29:
	setp.ne.s32 	%p23, %r2, 0;
	bar.sync 	0;
	ld.shared.u32 	%r109, [_ZZ27farthestpointsamplingKerneliiiPKfPfPiE7dists_i];
	@%p23 bra 	$L__BB2_31;
	add.s32 	%r103, %r108, %r28;
	mul.wide.s32 	%rd29, %r103, 4;
	add.s64 	%rd30, %rd3, %rd29;
	st.global.u32 	[%rd30], %r109;
$L__BB2_31:
	add.s32 	%r108, %r108, 1;
	setp.ne.s32 	%p24, %r108, %r55;
	@%p24 bra 	$L__BB2_15;
$L__BB2_32:
	add.s32 	%r104, %r104, %r9;
	setp.lt.s32 	%p25, %r104, %r53;
	@%p25 bra 	$L__BB2_3;
$L__BB2_33:
	ret;
$L__BB2_34:
	add.s32 	%r66, %r106, %r3;
	mul.wide.u32 	%rd12, %r66, 4;
	add.s64 	%rd13, %rd1, %rd12;
	mov.b32 	%r67, 2123789977;
	st.global.u32 	[%rd13], %r67;
	add.s32 	%r106, %r106, %r4;
	setp.lt.s32 	%p6, %r106, %r54;
	@%p6 bra 	$L__BB2_34;
	bra.uni 	$L__BB2_6;

}
	// .globl	_Z17gatherpointKerneliiiPKfPKiPf
.visible .entry _Z17gatherpointKerneliiiPKfPKiPf(
	.param .u32 _Z17gatherpointKerneliiiPKfPKiPf_param_0,
	.param .u32 _Z17gatherpointKerneliiiPKfPKiPf_param_1,
	.param .u32 _Z17gatherpointKerneliiiPKfPKiPf_param_2,
	.param .u64 .ptr .align 1 _Z17gatherpointKerneliiiPKfPKiPf_param_3,
	.param .u64 .ptr .align 1 _Z17gatherpointKerneliiiPKfPKiPf_param_4,
	.param .u64 .ptr .align 1 _Z17gatherpointKerneliiiPKfPKiPf_param_5
)
{
	.reg .pred 	%p<5>;
	.reg .b32 	%r<25>;
	.reg .b32 	%f<4>;
	.reg .b64 	%rd<13>;

	ld.param.u32 	%r11, [_Z17gatherpointKerneliiiPKfPKiPf_param_0];
	ld.param.u32 	%r12, [_Z17gatherpointKerneliiiPKfPKiPf_param_1];
	ld.param.u32 	%r13, [_Z17gatherpointKerneliiiPKfPKiPf_param_2];
	ld.param.u64 	%rd4, [_Z17gatherpointKerneliiiPKfPKiPf_param_3];
	ld.param.u64 	%rd5, [_Z17gatherpointKerneliiiPKfPKiPf_param_4];
	ld.param.u64 	%rd6, [_Z17gatherpointKerneliiiPKfPKiPf_param_5];
	mov.u32 	%r23, %ctaid.x;
	setp.ge.s32 	%p1, %r23, %r11;
	@%p1 bra 	$L__BB3_6;
	mov.u32 	%r14, %ctaid.y;
	mov.u32 	%r15, %ntid.x;
	mov.u32 	%r16, %tid.x;
	mad.lo.s32 	%r2, %r14, %r15, %r16;
	mov.u32 	%r17, %nctaid.y;
	mul.lo.s32 	%r3, %r15, %r17;
	mov.u32 	%r4, %nctaid.x;
	cvta.to.global.u64 	%rd1, %rd5;
	cvta.to.global.u64 	%rd2, %rd4;
	cvta.to.global.u64 	%rd3, %rd6;
$L__BB3_2:
	setp.ge.s32 	%p2, %r2, %r13;
	@%p2 bra 	$L__BB3_5;
	mul.lo.s32 	%r6, %r23, %r13;
	mul.lo.s32 	%r7, %r23, %r12;
	mov.u32 	%r24, %r2;
$L__BB3_4:
	add.s32 	%r18, %r24, %r6;
	mul.wide.s32 	%rd7, %r18, 4;
	add.s64 	%rd8, %rd1, %rd7;
	ld.global.nc.u32 	%r19, [%rd8];
	add.s32 	%r20, %r19, %r7;
	mul.lo.s32 	%r21, %r20, 3;
	mul.wide.s32 	%rd9, %r21, 4;
	add.s64 	%rd10, %rd2, %rd9;
	ld.global.nc.f32 	%f1, [%rd10];
	mul.lo.s32 	%r22, %r18, 3;
	mul.wide.s32 	%rd11, %r22, 4;
	add.s64 	%rd12, %rd3, %rd11;
	st.global.f32 	[%rd12], %f1;
	ld.global.nc.f32 	%f2, [%rd10+4];
	st.global.f32 	[%rd12+4], %f2;
	ld.global.nc.f32 	%f3, [%rd10+8];
	st.global.f32 	[%rd12+8], %f3;
	add.s32 	%r24, %r24, %r3;
	setp.lt.s32 	%p3, %r24, %r13;
	@%p3 bra 	$L__BB3_4;
$L__BB3_5:
	add.s32 	%r23, %r23, %r4;
	setp.lt.s32 	%p4, %r23, %r11;
	@%p4 bra 	$L__BB3_2;
$L__BB3_6:
	ret;

}
	// .globl	_Z21scatteraddpointKerneliiiPKfPKiPf
.visible .entry _Z21scatteraddpointKerneliiiPKfPKiPf(
	.param .u32 _Z21scatteraddpointKerneliiiPKfPKiPf_param_0,
	.param .u32 _Z21scatteraddpointKerneliiiPKfPKiPf_param_1,
	.param .u32 _Z21scatteraddpointKerneliiiPKfPKiPf_param_2,
	.param .u64 .ptr .align 1 _Z21scatteraddpointKerneliiiPKfPKiPf_param_3,
	.param .u64 .ptr .align 1 _Z21scatteraddpointKerneliiiPKfPKiPf_param_4,
	.param .u64 .ptr .align 1 _Z21scatteraddpointKerneliiiPKfPKiPf_param_5
)
{
	.reg .pred 	%p<5>;
	.reg .b32 	%r<25>;
	.reg .b32 	%f<7>;
	.reg .b64 	%rd<13>;

	ld.param.u32 	%r11, [_Z21scatteraddpointKerneliiiPKfPKiPf_param_0];
	ld.param.u32 	%r12, [_Z21scatteraddpointKerneliiiPKfPKiPf_param_1];
	ld.param.u32 	%r13, [_Z21scatteraddpointKerneliiiPKfPKiPf_param_2];
	ld.param.u64 	%rd4, [_Z21scatteraddpointKerneliiiPKfPKiPf_param_3];
	ld.param.u64 	%rd5, [_Z21scatteraddpointKerneliiiPKfPKiPf_param_4];
	ld.param.u64 	%rd6, [_Z21scatteraddpointKerneliiiPKfPKiPf_param_5];
	mov.u32 	%r23, %ctaid.x;
	setp.ge.s32 	%p1, %r23, %r11;
	@%p1 bra 	$L__BB4_6;
	mov.u32 	%r14, %ctaid.y;
	mov.u32 	%r15, %ntid.x;
	mov.u32 	%r16, %tid.x;
	mad.lo.s32 	%r2, %r14, %r15, %r16;
	mov.u32 	%r17, %nctaid.y;
	mul.lo.s32 	%r3, %r15, %r17;
	mov.u32 	%r4, %nctaid.x;
	cvta.to.global.u64 	%rd1, %rd5;
	cvta.to.global.u64 	%rd2, %rd4;
	cvta.to.global.u64 	%rd3, %rd6;
$L__BB4_2:
	setp.ge.s32 	%p2, %r2, %r13;
	@%p2 bra 	$L__BB4_5;
	mul.lo.s32 	%r6, %r23, %r13;
	mul.lo.s32 	%r7, %r23, %r12;
	mov.u32 	%r24, %r2;
$L__BB4_4:
	add.s32 	%r18, %r24, %r6;
	mul.wide.s32 	%rd7, %r18, 4;
	add.s64 	%rd8, %rd1, %rd7;
	ld.global.nc.u32 	%r19, [%rd8];
	add.s32 	%r20, %r19, %r7;
	mul.lo.s32 	%r21, %r20, 3;
	mul.wide.s32 	%rd9, %r21, 4;
	add.s64 	%rd10, %rd3, %rd9;
	mul.lo.s32 	%r22, %r18, 3;
	mul.wide.s32 	%rd11, %r22, 4;
	add.s64 	%rd12, %rd2, %rd11;
	ld.global.nc.f32 	%f1, [%rd12];
	atom.global.add.f32 	%f2, [%rd10], %f1;
	ld.global.nc.f32 	%f3, [%rd12+4];
	atom.global.add.f32 	%f4, [%rd10+4], %f3;
	ld.global.nc.f32 	%f5, [%rd12+8];
	atom.global.add.f32 	%f6, [%rd10+8], %f5;
	add.s32 	%r24, %r24, %r3;
	setp.lt.s32 	%p3, %r24, %r13;
	@%p3 bra 	$L__BB4_4;
$L__BB4_5:
	add.s32 	%r23, %r23, %r4;
	setp.lt.s32 	%p4, %r23, %r11;
	@%p4 bra 	$L__BB4_2;
$L__BB4_6:
	ret;

}


// ===== COMPILED SASS (sm_100) =====

	.target	sm_100

	.elftype	@"ET_EXEC"


//--------------------- .note.nv.tkinfo           --------------------------
	.section	.note.nv.tkinfo,"",@"SHT_NOTE"
	.sectionflags	@"SHF_NOTE_NV_TKINFO"
	.tkinfo
        /*0018*/ 	.word	0x00000002
        /*0030*/ 	.string	""
        /*0030*/ 	.string	"ptxas"
        /*0030*/ 	.string	"Cuda compilation tools, release 13.0, V13.0.88"
        /*0030*/ 	.string	"Build cuda_13.0.r13.0/compiler.36424714_0"
        /*0030*/ 	.string	"-arch sm_100 -m 64 "



//--------------------- .note.nv.cuinfo           --------------------------
	.section	.note.nv.cuinfo,"",@"SHT_NOTE"
	.sectionflags	@"SHF_NOTE_NV_CUINFO"
        /*0018*/ 	.short	0x0002
        /*001a*/ 	.short	0x0064
        /*001c*/ 	.short	0x0082
	.zero		2


//--------------------- .nv.info                  --------------------------
	.section	.nv.info,"",@"SHT_CUDA_INFO"
	.align	4


	//----- nvinfo : EIATTR_REGCOUNT
	.align		4
        /*0000*/ 	.byte	0x04, 0x2f
        /*0002*/ 	.short	(.L_1 - .L_0)
	.align		4
.L_0:
        /*0004*/ 	.word	index@(_Z12cumsumKerneliiPKfPf)
        /*0008*/ 	.word	0x00000020


	//----- nvinfo : EIATTR_FRAME_SIZE
	.align		4
.L_1:
        /*000c*/ 	.byte	0x04, 0x11
        /*000e*/ 	.short	(.L_3 - .L_2)
	.align		4
.L_2:
        /*0010*/ 	.word	index@(_Z12cumsumKerneliiPKfPf)
        /*0014*/ 	.word	0x00000000


	//----- nvinfo : EIATTR_REGCOUNT
	.align		4
.L_3:
        /*0018*/ 	.byte	0x04, 0x2f
        /*001a*/ 	.short	(.L_5 - .L_4)
	.align		4
.L_4:
        /*001c*/ 	.word	index@(_Z18binarysearchKerneliiiPKfS0_Pi)
        /*0020*/ 	.word	0x00000016


	//----- nvinfo : EIATTR_FRAME_SIZE
	.align		4
.L_5:
        /*0024*/ 	.byte	0x04, 0x11
        /*0026*/ 	.short	(.L_7 - .L_6)
	.align		4
.L_6:
        /*0028*/ 	.word	index@(_Z18binarysearchKerneliiiPKfS0_Pi)
        /*002c*/ 	.word	0x00000000


	//----- nvinfo : EIATTR_REGCOUNT
	.align		4
.L_7:
        /*0030*/ 	.byte	0x04, 0x2f
        /*0032*/ 	.short	(.L_9 - .L_8)
	.align		4
.L_8:
        /*0034*/ 	.word	index@(_Z27farthestpointsamplingKerneliiiPKfPfPi)
        /*0038*/ 	.word	0x00000020


	//----- nvinfo : EIATTR_FRAME_SIZE
	.align		4
.L_9:
        /*003c*/ 	.byte	0x04, 0x11
        /*003e*/ 	.short	(.L_11 - .L_10)
	.align		4
.L_10:
        /*0040*/ 	.word	index@(_Z27farthestpointsamplingKerneliiiPKfPfPi)
        /*0044*/ 	.word	0x00000000


	//----- nvinfo : EIATTR_REGCOUNT
	.align		4
.L_11:
        /*0048*/ 	.byte	0x04, 0x2f
        /*004a*/ 	.short	(.L_13 - .L_12)
	.align		4
.L_12:
        /*004c*/ 	.word	index@(_Z17gatherpointKerneliiiPKfPKiPf)
        /*0050*/ 	.word	0x0000001a


	//----- nvinfo : EIATTR_FRAME_SIZE
	.align		4
.L_13:
        /*0054*/ 	.byte	0x04, 0x11
        /*0056*/ 	.short	(.L_15 - .L_14)
	.align		4
.L_14:
        /*0058*/ 	.word	index@(_Z17gatherpointKerneliiiPKfPKiPf)
        /*005c*/ 	.word	0x00000000


	//----- nvinfo : EIATTR_REGCOUNT
	.align		4
.L_15:
        /*0060*/ 	.byte	0x04, 0x2f
        /*0062*/ 	.short	(.L_17 - .L_16)
	.align		4
.L_16:
        /*0064*/ 	.word	index@(_Z21scatteraddpointKerneliiiPKfPKiPf)
        /*0068*/ 	.word	0x0000001a


	//----- nvinfo : EIATTR_FRAME_SIZE
	.align		4
.L_17:
        /*006c*/ 	.byte	0x04, 0x11
        /*006e*/ 	.short	(.L_19 - .L_18)
	.align		4
.L_18:
        /*0070*/ 	.word	index@(_Z21scatteraddpointKerneliiiPKfPKiPf)
        /*0074*/ 	.word	0x00000000


	//----- nvinfo : EIATTR_MIN_STACK_SIZE
	.align		4
.L_19:
        /*0078*/ 	.byte	0x04, 0x12
        /*007a*/ 	.short	(.L_21 - .L_20)
	.align		4
.L_20:
        /*007c*/ 	.word	index@(_Z21scatteraddpointKerneliiiPKfPKiPf)
        /*0080*/ 	.word	0x00000000


	//----- nvinfo : EIATTR_MIN_STACK_SIZE
	.align		4
.L_21:
        /*0084*/ 	.byte	0x04, 0x12
        /*0086*/ 	.short	(.L_23 - .L_22)
	.align		4
.L_22:
        /*0088*/ 	.word	index@(_Z17gatherpointKerneliiiPKfPKiPf)
        /*008c*/ 	.word	0x00000000


	//----- nvinfo : EIATTR_MIN_STACK_SIZE
	.align		4
.L_23:
        /*0090*/ 	.byte	0x04, 0x12
        /*0092*/ 	.short	(.L_25 - .L_24)
	.align		4
.L_24:
        /*0094*/ 	.word	index@(_Z27farthestpointsamplingKerneliiiPKfPfPi)
        /*0098*/ 	.word	0x00000000


	//----- nvinfo : EIATTR_MIN_STACK_SIZE
	.align		4
.L_25:
        /*009c*/ 	.byte	0x04, 0x12
        /*009e*/ 	.short	(.L_27 - .L_26)
	.align		4
.L_26:
        /*00a0*/ 	.word	index@(_Z18binarysearchKerneliiiPKfS0_Pi)
        /*00a4*/ 	.word	0x00000000


	//----- nvinfo : EIATTR_MIN_STACK_SIZE
	.align		4
.L_27:
        /*00a8*/ 	.byte	0x04, 0x12
        /*00aa*/ 	.short	(.L_29 - .L_28)
	.align		4
.L_28:
        /*00ac*/ 	.word	index@(_Z12cumsumKerneliiPKfPf)
        /*00b0*/ 	.word	0x00000000
.L_29:


//--------------------- .nv.compat                --------------------------
	.section	.nv.compat,"",@"SHT_CUDA_COMPAT_INFO"
	.align	4
        /*0000*/ 	.byte	0x02, 0x09, 0x00, 0x00, 0x02, 0x02, 0x01, 0x00, 0x02, 0x05, 0x05, 0x00, 0x03, 0x07, 0x01, 0x01
        /*0010*/ 	.byte	0x02, 0x03, 0x00, 0x00, 0x02, 0x06, 0x01, 0x00, 0x04, 0x0b, 0x08, 0x00, 0x09, 0x00, 0x00, 0x00
        /*0020*/ 	.byte	0x00, 0x00, 0x00, 0x00


//--------------------- .nv.info._Z21scatteraddpointKerneliiiPKfPKiPf --------------------------
	.section	.nv.info._Z21scatteraddpointKerneliiiPKfPKiPf,"",@"SHT_CUDA_INFO"
	.sectionflags	@""
	.align	4


	//----- nvinfo : EIATTR_CUDA_API_VERSION
	.align		4
        /*0000*/ 	.byte	0x04, 0x37
        /*0002*/ 	.short	(.L_31 - .L_30)
.L_30:
        /*0004*/ 	.word	0x00000082


	//----- nvinfo : EIATTR_KPARAM_INFO
	.align		4
.L_31:
        /*0008*/ 	.byte	0x04, 0x17
        /*000a*/ 	.short	(.L_33 - .L_32)
.L_32:
        /*000c*/ 	.word	0x00000000
        /*0010*/ 	.short	0x0005
        /*0012*/ 	.short	0x0020
        /*0014*/ 	.byte	0x00, 0xf5, 0x21, 0x00


	//----- nvinfo : EIATTR_KPARAM_INFO
	.align		4
.L_33:
        /*0018*/ 	.byte	0x04, 0x17
        /*001a*/ 	.short	(.L_35 - .L_34)
.L_34:
        /*001c*/ 	.word	0x00000000
        /*0020*/ 	.short	0x0004
        /*0022*/ 	.short	0x0018
        /*0024*/ 	.byte	0x00, 0xf5, 0x21, 0x00


	//----- nvinfo : EIATTR_KPARAM_INFO
	.align		4
.L_35:
        /*0028*/ 	.byte	0x04, 0x17
        /*002a*/ 	.short	(.L_37 - .L_36)
.L_36:
        /*002c*/ 	.word	0x00000000
        /*0030*/ 	.short	0x0003
        /*0032*/ 	.short	0x0010
        /*0034*/ 	.byte	0x00, 0xf5, 0x21, 0x00


	//----- nvinfo : EIATTR_KPARAM_INFO
	.align		4
.L_37:
        /*0038*/ 	.byte	0x04, 0x17
        /*003a*/ 	.short	(.L_39 - .L_38)
.L_38:
        /*003c*/ 	.word	0x00000000
        /*0040*/ 	.short	0x0002
        /*0042*/ 	.short	0x0008
        /*0044*/ 	.byte	0x00, 0xf0, 0x11, 0x00


	//----- nvinfo : EIATTR_KPARAM_INFO
	.align		4
.L_39:
        /*0048*/ 	.byte	0x04, 0x17
        /*004a*/ 	.short	(.L_41 - .L_40)
.L_40:
        /*004c*/ 	.word	0x00000000
        /*0050*/ 	.short	0x0001
        /*0052*/ 	.short	0x0004
        /*0054*/ 	.byte	0x00, 0xf0, 0x11, 0x00


	//----- nvinfo : EIATTR_KPARAM_INFO
	.align		4
.L_41:
        /*0058*/ 	.byte	0x04, 0x17
        /*005a*/ 	.short	(.L_43 - .L_42)
.L_42:
        /*005c*/ 	.word	0x00000000
        /*0060*/ 	.short	0x0000
        /*0062*/ 	.short	0x0000
        /*0064*/ 	.byte	0x00, 0xf0, 0x11, 0x00


	//----- nvinfo : EIATTR_SPARSE_MMA_MASK
	.align		4
.L_43:
        /*0068*/ 	.byte	0x03, 0x50
        /*006a*/ 	.short	0x0000


	//----- nvinfo : EIATTR_MAXREG_COUNT
	.align		4
        /*006c*/ 	.byte	0x03, 0x1b
        /*006e*/ 	.short	0x00ff


	//----- nvinfo : EIATTR_MERCURY_ISA_VERSION
	.align		4
        /*0070*/ 	.byte	0x03, 0x5f
        /*0072*/ 	.short	0x0101


	//----- nvinfo : EIATTR_VRC_CTA_INIT_COUNT
	.align		4
        /*0074*/ 	.byte	0x02, 0x4a
	.zero		1
	.zero		1


	//----- nvinfo : EIATTR_EXIT_INSTR_OFFSETS
	.align		4
        /*0078*/ 	.byte	0x04, 0x1c
        /*007a*/ 	.short	(.L_45 - .L_44)


	//   ....[0]....
.L_44:
        /*007c*/ 	.word	0x00000040


	//   ....[1]....
        /*0080*/ 	.word	0x000002c0


	//----- nvinfo : EIATTR_CRS_STACK_SIZE
	.align		4
.L_45:
        /*0084*/ 	.byte	0x04, 0x1e
        /*0086*/ 	.short	(.L_47 - .L_46)
.L_46:
        /*0088*/ 	.word	0x00000000


	//----- nvinfo : EIATTR_CBANK_PARAM_SIZE
	.align		4
.L_47:
        /*008c*/ 	.byte	0x03, 0x19
        /*008e*/ 	.short	0x0028


	//----- nvinfo : EIATTR_PARAM_CBANK
	.align		4
        /*0090*/ 	.byte	0x04, 0x0a
        /*0092*/ 	.short	(.L_49 - .L_48)
	.align		4
.L_48:
        /*0094*/ 	.word	index@(.nv.constant0._Z21scatteraddpointKerneliiiPKfPKiPf)
        /*0098*/ 	.short	0x0380
        /*009a*/ 	.short	0x0028


	//----- nvinfo : EIATTR_SW_WAR
	.align		4
.L_49:
        /*009c*/ 	.byte	0x04, 0x36
        /*009e*/ 	.short	(.L_51 - .L_50)
.L_50:
        /*00a0*/ 	.word	0x00000008
.L_51:


//--------------------- .nv.info._Z17gatherpointKerneliiiPKfPKiPf --------------------------
	.section	.nv.info._Z17gatherpointKerneliiiPKfPKiPf,"",@"SHT_CUDA_INFO"
	.sectionflags	@""
	.align	4


	//----- nvinfo : EIATTR_CUDA_API_VERSION
	.align		4
        /*0000*/ 	.byte	0x04, 0x37
        /*0002*/ 	.short	(.L_53 - .L_52)
.L_52:
        /*0004*/ 	.word	0x00000082


	//----- nvinfo : EIATTR_KPARAM_INFO
	.align		4
.L_53:
        /*0008*/ 	.byte	0x04, 0x17
        /*000a*/ 	.short	(.L_55 - .L_54)
.L_54:
        /*000c*/ 	.word	0x00000000
        /*0010*/ 	.short	0x0005
        /*0012*/ 	.short	0x0020
        /*0014*/ 	.byte	0x00, 0xf5, 0x21, 0x00


	//----- nvinfo : EIATTR_KPARAM_INFO
	.align		4
.L_55:
        /*0018*/ 	.byte	0x04, 0x17
        /*001a*/ 	.short	(.L_57 - .L_56)
.L_56:
        /*001c*/ 	.word	0x00000000
        /*0020*/ 	.short	0x0004
        /*0022*/ 	.short	0x0018
        /*0024*/ 	.byte	0x00, 0xf5, 0x21, 0x00


	//----- nvinfo : EIATTR_KPARAM_INFO
	.align		4
.L_57:
        /*0028*/ 	.byte	0x04, 0x17
        /*002a*/ 	.short	(.L_59 - .L_58)
.L_58:
        /*002c*/ 	.word	0x00000000
        /*0030*/ 	.short	0x0003
        /*0032*/ 	.short	0x0010
        /*0034*/ 	.byte	0x00, 0xf5, 0x21, 0x00


	//----- nvinfo : EIATTR_KPARAM_INFO
	.align		4
.L_59:
        /*0038*/ 	.byte	0x04, 0x17
        /*003a*/ 	.short	(.L_61 - .L_60)
.L_60:
        /*003c*/ 	.word	0x00000000
        /*0040*/ 	.short	0x0002
        /*0042*/ 	.short	0x0008
        /*0044*/ 	.byte	0x00, 0xf0, 0x11, 0x00


	//----- nvinfo : EIATTR_KPARAM_INFO
	.align		4
.L_61:
        /*0048*/ 	.byte	0x04, 0x17
        /*004a*/ 	.short	(.L_63 - .L_62)
.L_62:
        /*004c*/ 	.word	0x00000000
        /*0050*/ 	.short	0x0001
        /*0052*/ 	.short	0x0004
        /*0054*/ 	.byte	0x00, 0xf0, 0x11, 0x00


	//----- nvinfo : EIATTR_KPARAM_INFO
	.align		4
.L_63:
        /*0058*/ 	.byte	0x04, 0x17
        /*005a*/ 	.short	(.L_65 - .L_64)
.L_64:
        /*005c*/ 	.word	0x00000000
        /*0060*/ 	.short	0x0000
        /*0062*/ 	.short	0x0000
        /*0064*/ 	.byte	0x00, 0xf0, 0x11, 0x00


	//----- nvinfo : EIATTR_SPARSE_MMA_MASK
	.align		4
.L_65:
        /*0068*/ 	.byte	0x03, 0x50
        /*006a*/ 	.short	0x0000


	//----- nvinfo : EIATTR_MAXREG_COUNT
	.align		4
        /*006c*/ 	.byte	0x03, 0x1b
        /*006e*/ 	.short	0x00ff


	//----- nvinfo : EIATTR_MERCURY_ISA_VERSION
	.align		4
        /*0070*/ 	.byte	0x03, 0x5f
        /*0072*/ 	.short	0x0101


	//----- nvinfo : EIATTR_VRC_CTA_INIT_COUNT
	.align		4
        /*0074*/ 	.byte	0x02, 0x4a
	.zero		1
	.zero		1


	//----- nvinfo : EIATTR_EXIT_INSTR_OFFSETS
	.align		4
        /*0078*/ 	.byte	0x04, 0x1c
        /*007a*/ 	.short	(.L_67 - .L_66)


	//   ....[0]....
.L_66:
        /*007c*/ 	.word	0x00000040


	//   ....[1]....
        /*0080*/ 	.word	0x000002c0


	//----- nvinfo : EIATTR_CRS_STACK_SIZE
	.align		4
.L_67:
        /*0084*/ 	.byte	0x04, 0x1e
        /*0086*/ 	.short	(.L_69 - .L_68)
.L_68:
        /*0088*/ 	.word	0x00000000


	//----- nvinfo : EIATTR_CBANK_PARAM_SIZE
	.align		4
.L_69:
        /*008c*/ 	.byte	0x03, 0x19
        /*008e*/ 	.short	0x0028


	//----- nvinfo : EIATTR_PARAM_CBANK
	.align		4
        /*0090*/ 	.byte	0x04, 0x0a
        /*0092*/ 	.short	(.L_71 - .L_70)
	.align		4
.L_70:
        /*0094*/ 	.word	index@(.nv.constant0._Z17gatherpointKerneliiiPKfPKiPf)
        /*0098*/ 	.short	0x0380
        /*009a*/ 	.short	0x0028


	//----- nvinfo : EIATTR_SW_WAR
	.align		4
.L_71:
        /*009c*/ 	.byte	0x04, 0x36
        /*009e*/ 	.short	(.L_73 - .L_72)
.L_72:
        /*00a0*/ 	.word	0x00000008
.L_73:


//--------------------- .nv.info._Z27farthestpointsamplingKerneliiiPKfPfPi --------------------------
	.section	.nv.info._Z27farthestpointsamplingKerneliiiPKfPfPi,"",@"SHT_CUDA_INFO"
	.sectionflags	@""
	.align	4


	//----- nvinfo : EIATTR_CUDA_API_VERSION
	.align		4
        /*0000*/ 	.byte	0x04, 0x37
        /*0002*/ 	.short	(.L_75 - .L_74)
.L_74:
        /*0004*/ 	.word	0x00000082


	//----- nvinfo : EIATTR_KPARAM_INFO
	.align		4
.L_75:
        /*0008*/ 	.byte	0x04, 0x17
        /*000a*/ 	.short	(.L_77 - .L_76)
.L_76:
        /*000c*/ 	.word	0x00000000
        /*0010*/ 	.short	0x0005
        /*0012*/ 	.short	0x0020
        /*0014*/ 	.byte	0x00, 0xf5, 0x21, 0x00


	//----- nvinfo : EIATTR_KPARAM_INFO
	.align		4
.L_77:
        /*0018*/ 	.byte	0x04, 0x17
        /*001a*/ 	.short	(.L_79 - .L_78)
.L_78:
        /*001c*/ 	.word	0x00000000
        /*0020*/ 	.short	0x0004
        /*0022*/ 	.short	0x0018
        /*0024*/ 	.byte	0x00, 0xf5, 0x21, 0x00


	//----- nvinfo : EIATTR_KPARAM_INFO
	.align		4
.L_79:
        /*0028*/ 	.byte	0x04, 0x17
        /*002a*/ 	.short	(.L_81 - .L_80)
.L_80:
        /*002c*/ 	.word	0x00000000
        /*0030*/ 	.short	0x0003
        /*0032*/ 	.short	0x0010
        /*0034*/ 	.byte	0x00, 0xf5, 0x21, 0x00


	//----- nvinfo : EIATTR_KPARAM_INFO
	.align		4
.L_81:
        /*0038*/ 	.byte	0x04, 0x17
        /*003a*/ 	.short	(.L_83 - .L_82)
.L_82:
        /*003c*/ 	.word	0x00000000
        /*0040*/ 	.short	0x0002
        /*0042*/ 	.short	0x0008
        /*0044*/ 	.byte	0x00, 0xf0, 0x11, 0x00


	//----- nvinfo : EIATTR_KPARAM_INFO
	.align		4
.L_83:
        /*0048*/ 	.byte	0x04, 0x17
        /*004a*/ 	.short	(.L_85 - .L_84)
.L_84:
        /*004c*/ 	.word	0x00000000
        /*0050*/ 	.short	0x0001
        /*0052*/ 	.short	0x0004
        /*0054*/ 	.byte	0x00, 0xf0, 0x11, 0x00


	//----- nvinfo : EIATTR_KPARAM_INFO
	.align		4
.L_85:
        /*0058*/ 	.byte	0x04, 0x17
        /*005a*/ 	.short	(.L_87 - .L_86)
.L_86:
        /*005c*/ 	.word	0x00000000
        /*0060*/ 	.short	0x0000
        /*0062*/ 	.short	0x0000
        /*0064*/ 	.byte	0x00, 0xf0, 0x11, 0x00


	//----- nvinfo : EIATTR_SPARSE_MMA_MASK
	.align		4
.L_87:
        /*0068*/ 	.byte	0x03, 0x50
        /*006a*/ 	.short	0x0000


	//----- nvinfo : EIATTR_MAXREG_COUNT
	.align		4
        /*006c*/ 	.byte	0x03, 0x1b
        /*006e*/ 	.short	0x00ff


	//----- nvinfo : EIATTR_NUM_BARRIERS
	.align		4
        /*0070*/ 	.byte	0x02, 0x4c
        /*0072*/ 	.byte	0x01
	.zero		1


	//----- nvinfo : EIATTR_MERCURY_ISA_VERSION
	.align		4
        /*0074*/ 	.byte	0x03, 0x5f
        /*0076*/ 	.short	0x0101


	//----- nvinfo : EIATTR_VRC_CTA_INIT_COUNT
	.align		4
        /*0078*/ 	.byte	0x02, 0x4a
	.zero		1
	.zero		1


	//----- nvinfo : EIATTR_EXIT_INSTR_OFFSETS
	.align		4
        /*007c*/ 	.byte	0x04, 0x1c
        /*007e*/ 	.short	(.L_89 - .L_88)


	//   ....[0]....
.L_88:
        /*0080*/ 	.word	0x00000030


	//   ....[1]....
        /*0084*/ 	.word	0x00000070


	//   ....[2]....
        /*0088*/ 	.word	0x00001010


	//----- nvinfo : EIATTR_CRS_STACK_SIZE
	.align		4
.L_89:
        /*008c*/ 	.byte	0x04, 0x1e
        /*008e*/ 	.short	(.L_91 - .L_90)
.L_90:
        /*0090*/ 	.word	0x00000000


	//----- nvinfo : EIATTR_CBANK_PARAM_SIZE
	.align		4
.L_91:
        /*0094*/ 	.byte	0x03, 0x19
        /*0096*/ 	.short	0x0028


	//----- nvinfo : EIATTR_PARAM_CBANK
	.align		4
        /*0098*/ 	.byte	0x04, 0x0a
        /*009a*/ 	.short	(.L_93 - .L_92)
	.align		4
.L_92:
        /*009c*/ 	.word	index@(.nv.constant0._Z27farthestpointsamplingKerneliiiPKfPfPi)
        /*00a0*/ 	.short	0x0380
        /*00a2*/ 	.short	0x0028


	//----- nvinfo : EIATTR_SW_WAR
	.align		4
.L_93:
        /*00a4*/ 	.byte	0x04, 0x36
        /*00a6*/ 	.short	(.L_95 - .L_94)
.L_94:
        /*00a8*/ 	.word	0x00000008
.L_95:


//--------------------- .nv.info._Z18binarysearchKerneliiiPKfS0_Pi --------------------------
	.section	.nv.info._Z18binarysearchKerneliiiPKfS0_Pi,"",@"SHT_CUDA_INFO"
	.sectionflags	@""
	.align	4


	//----- nvinfo : EIATTR_CUDA_API_VERSION
	.align		4
        /*0000*/ 	.byte	0x04, 0x37
        /*0002*/ 	.short	(.L_97 - .L_96)
.L_96:
        /*0004*/ 	.word	0x00000082


	//----- nvinfo : EIATTR_KPARAM_INFO
	.align		4
.L_97:
        /*0008*/ 	.byte	0x04, 0x17
        /*000a*/ 	.short	(.L_99 - .L_98)
.L_98:
        /*000c*/ 	.word	0x00000000
        /*0010*/ 	.short	0x0005
        /*0012*/ 	.short	0x0020
        /*0014*/ 	.byte	0x00, 0xf5, 0x21, 0x00


	//----- nvinfo : EIATTR_KPARAM_INFO
	.align		4
.L_99:
        /*0018*/ 	.byte	0x04, 0x17
        /*001a*/ 	.short	(.L_101 - .L_100)
.L_100:
        /*001c*/ 	.word	0x00000000
        /*0020*/ 	.short	0x0004
        /*0022*/ 	.short	0x0018
        /*0024*/ 	.byte	0x00, 0xf5, 0x21, 0x00


	//----- nvinfo : EIATTR_KPARAM_INFO
	.align		4
.L_101:
        /*0028*/ 	.byte	0x04, 0x17
        /*002a*/ 	.short	(.L_103 - .L_102)
.L_102:
        /*002c*/ 	.word	0x00000000
        /*0030*/ 	.short	0x0003
        /*0032*/ 	.short	0x0010
        /*0034*/ 	.byte	0x00, 0xf5, 0x21, 0x00


	//----- nvinfo : EIATTR_KPARAM_INFO
	.align		4
.L_103:
        /*0038*/ 	.byte	0x04, 0x17
        /*003a*/ 	.short	(.L_105 - .L_104)
.L_104:
        /*003c*/ 	.word	0x00000000
        /*0040*/ 	.short	0x0002
        /*0042*/ 	.short	0x0008
        /*0044*/ 	.byte	0x00, 0xf0, 0x11, 0x00


	//----- nvinfo : EIATTR_KPARAM_INFO
	.align		4
.L_105:
        /*0048*/ 	.byte	0x04, 0x17
        /*004a*/ 	.short	(.L_107 - .L_106)
.L_106:
        /*004c*/ 	.word	0x00000000
        /*0050*/ 	.short	0x0001
        /*0052*/ 	.short	0x0004
        /*0054*/ 	.byte	0x00, 0xf0, 0x11, 0x00


	//----- nvinfo : EIATTR_KPARAM_INFO
	.align		4
.L_107:
        /*0058*/ 	.byte	0x04, 0x17
        /*005a*/ 	.short	(.L_109 - .L_108)
.L_108:
        /*005c*/ 	.word	0x00000000
        /*0060*/ 	.short	0x0000
        /*0062*/ 	.short	0x0000
        /*0064*/ 	.byte	0x00, 0xf0, 0x11, 0x00


	//----- nvinfo : EIATTR_SPARSE_MMA_MASK
	.align		4
.L_109:
        /*0068*/ 	.byte	0x03, 0x50
        /*006a*/ 	.short	0x0000


	//----- nvinfo : EIATTR_MAXREG_COUNT
	.align		4
        /*006c*/ 	.byte	0x03, 0x1b
        /*006e*/ 	.short	0x00ff


	//----- nvinfo : EIATTR_MERCURY_ISA_VERSION
	.align		4
        /*0070*/ 	.byte	0x03, 0x5f
        /*0072*/ 	.short	0x0101


	//----- nvinfo : EIATTR_VRC_CTA_INIT_COUNT
	.align		4
        /*0074*/ 	.byte	0x02, 0x4a
	.zero		1
	.zero		1


	//----- nvinfo : EIATTR_EXIT_INSTR_OFFSETS
	.align		4
        /*0078*/ 	.byte	0x04, 0x1c
        /*007a*/ 	.short	(.L_111 - .L_110)


	//   ....[0]....
.L_110:
        /*007c*/ 	.word	0x000000a0


	//   ....[1]....
        /*0080*/ 	.word	0x00000270


	//   ....[2]....
        /*0084*/ 	.word	0x00000570


	//----- nvinfo : EIATTR_CRS_STACK_SIZE
	.align		4
.L_111:
        /*0088*/ 	.byte	0x04, 0x1e
        /*008a*/ 	.short	(.L_113 - .L_112)
.L_112:
        /*008c*/ 	.word	0x00000000


	//----- nvinfo : EIATTR_CBANK_PARAM_SIZE
	.align		4
.L_113:
        /*0090*/ 	.byte	0x03, 0x19
        /*0092*/ 	.short	0x0028


	//----- nvinfo : EIATTR_PARAM_CBANK
	.align		4
        /*0094*/ 	.byte	0x04, 0x0a
        /*0096*/ 	.short	(.L_115 - .L_114)
	.align		4
.L_114:
        /*0098*/ 	.word	index@(.nv.constant0._Z18binarysearchKerneliiiPKfS0_Pi)
        /*009c*/ 	.short	0x0380
        /*009e*/ 	.short	0x0028


	//----- nvinfo : EIATTR_SW_WAR
	.align		4
.L_115:
        /*00a0*/ 	.byte	0x04, 0x36
        /*00a2*/ 	.short	(.L_117 - .L_116)
.L_116:
        /*00a4*/ 	.word	0x00000008
.L_117:


//--------------------- .nv.info._Z12cumsumKerneliiPKfPf --------------------------
	.section	.nv.info._Z12cumsumKerneliiPKfPf,"",@"SHT_CUDA_INFO"
	.sectionflags	@""
	.align	4


	//----- nvinfo : EIATTR_CUDA_API_VERSION
	.align		4
        /*0000*/ 	.byte	0x04, 0x37
        /*0002*/ 	.short	(.L_119 - .L_118)
.L_118:
        /*0004*/ 	.word	0x00000082


	//----- nvinfo : EIATTR_KPARAM_INFO
	.align		4
.L_119:
        /*0008*/ 	.byte	0x04, 0x17
        /*000a*/ 	.short	(.L_121 - .L_120)
.L_120:
        /*000c*/ 	.word	0x00000000
        /*0010*/ 	.short	0x0003
        /*0012*/ 	.short	0x0010
        /*0014*/ 	.byte	0x00, 0xf5, 0x21, 0x00


	//----- nvinfo : EIATTR_KPARAM_INFO
	.align		4
.L_121:
        /*0018*/ 	.byte	0x04, 0x17
        /*001a*/ 	.short	(.L_123 - .L_122)
.L_122:
        /*001c*/ 	.word	0x00000000
        /*0020*/ 	.short	0x0002
        /*0022*/ 	.short	0x0008
        /*0024*/ 	.byte	0x00, 0xf5, 0x21, 0x00


	//----- nvinfo : EIATTR_KPARAM_INFO
	.align		4
.L_123:
        /*0028*/ 	.byte	0x04, 0x17
        /*002a*/ 	.short	(.L_125 - .L_124)
.L_124:
        /*002c*/ 	.word	0x00000000
        /*0030*/ 	.short	0x0001
        /*0032*/ 	.short	0x0004
        /*0034*/ 	.byte	0x00, 0xf0, 0x11, 0x00


	//----- nvinfo : EIATTR_KPARAM_INFO
	.align		4
.L_125:
        /*0038*/ 	.byte	0x04, 0x17
        /*003a*/ 	.short	(.L_127 - .L_126)
.L_126:
        /*003c*/ 	.word	0x00000000
        /*0040*/ 	.short	0x0000
        /*0042*/ 	.short	0x0000
        /*0044*/ 	.byte	0x00, 0xf0, 0x11, 0x00


	//----- nvinfo : EIATTR_SPARSE_MMA_MASK
	.align		4
.L_127:
        /*0048*/ 	.byte	0x03, 0x50
        /*004a*/ 	.short	0x0000


	//----- nvinfo : EIATTR_MAXREG_COUNT
	.align		4
        /*004c*/ 	.byte	0x03, 0x1b
        /*004e*/ 	.short	0x00ff


	//----- nvinfo : EIATTR_NUM_BARRIERS
	.align		4
        /*0050*/ 	.byte	0x02, 0x4c
        /*0052*/ 	.byte	0x01
	.zero		1


	//----- nvinfo : EIATTR_MERCURY_ISA_VERSION
	.align		4
        /*0054*/ 	.byte	0x03, 0x5f
        /*0056*/ 	.short	0x0101


	//----- nvinfo : EIATTR_VRC_CTA_INIT_COUNT
	.align		4
        /*0058*/ 	.byte	0x02, 0x4a
	.zero		1
	.zero		1


	//----- nvinfo : EIATTR_EXIT_INSTR_OFFSETS
	.align		4
        /*005c*/ 	.byte	0x04, 0x1c
        /*005e*/ 	.short	(.L_129 - .L_128)


	//   ....[0]....
.L_128:
        /*0060*/ 	.word	0x00000040


	//   ....[1]....
        /*0064*/ 	.word	0x00001690


	//----- nvinfo : EIATTR_CRS_STACK_SIZE
	.align		4
.L_129:
        /*0068*/ 	.byte	0x04, 0x1e
        /*006a*/ 	.short	(.L_131 - .L_130)
.L_130:
        /*006c*/ 	.word	0x00000000


	//----- nvinfo : EIATTR_CBANK_PARAM_SIZE
	.align		4
.L_131:
        /*0070*/ 	.byte	0x03, 0x19
        /*0072*/ 	.short	0x0018


	//----- nvinfo : EIATTR_PARAM_CBANK
	.align		4
        /*0074*/ 	.byte	0x04, 0x0a
        /*0076*/ 	.short	(.L_133 - .L_132)
	.align		4
.L_132:
        /*0078*/ 	.word	index@(.nv.constant0._Z12cumsumKerneliiPKfPf)
        /*007c*/ 	.short	0x0380
        /*007e*/ 	.short	0x0018


	//----- nvinfo : EIATTR_SW_WAR
	.align		4
.L_133:
        /*0080*/ 	.byte	0x04, 0x36
        /*0082*/ 	.short	(.L_135 - .L_134)
.L_134:
        /*0084*/ 	.word	0x00000008
.L_135:


//--------------------- .nv.callgraph             --------------------------
	.section	.nv.callgraph,"",@"SHT_CUDA_CALLGRAPH"
	.align	4
	.sectionentsize	8
	.align		4
        /*0000*/ 	.word	0x00000000
	.align		4
        /*0004*/ 	.word	0xffffffff
	.align		4
        /*0008*/ 	.word	0x00000000
	.align		4
        /*000c*/ 	.word	0xfffffffe
	.align		4
        /*0010*/ 	.word	0x00000000
	.align		4
        /*0014*/ 	.word	0xfffffffd
	.align		4
        /*0018*/ 	.word	0x00000000
	.align		4
        /*001c*/ 	.word	0xfffffffc


//--------------------- .text._Z21scatteraddpointKerneliiiPKfPKiPf --------------------------
	.section	.text._Z21scatteraddpointKerneliiiPKfPKiPf,"ax",@progbits
	.align	128
        .global         _Z21scatteraddpointKerneliiiPKfPKiPf
        .type           _Z21scatteraddpointKerneliiiPKfPKiPf,@function
        .size           _Z21scatteraddpointKerneliiiPKfPKiPf,(.L_x_76 - _Z21scatteraddpointKerneliiiPKfPKiPf)
        .other          _Z21scatteraddpointKerneliiiPKfPKiPf,@"STO_CUDA_ENTRY STV_DEFAULT"
_Z21scatteraddpointKerneliiiPKfPKiPf:
.text._Z21scatteraddpointKerneliiiPKfPKiPf:
[----:B------:R-:W-:Y:S08]  /*0000*/  LDC R1, c[0x0][0x37c] ;  /* 0x0000df00ff017b82 */ /* 0x000ff00000000800 */
[----:B------:R-:W0:Y:S08]  /*0010*/  S2UR UR4, SR_CTAID.X ;  /* 0x00000000000479c3 */ /* 0x000e300000002500 */
[----:B------:R-:W0:Y:S02]  /*0020*/  LDC R0, c[0x0][0x380] ;  /* 0x0000e000ff007b82 */ /* 0x000e240000000800 */
[----:B0-----:R-:W-:-:S13]  /*0030*/  ISETP.LE.AND P0, PT, R0, UR4, PT ;  /* 0x0000000400007c0c */ /* 0x001fda000bf03270 */
[----:B------:R-:W-:Y:S05]  /*0040*/  @P0 EXIT ;  /* 0x000000000000094d */ /* 0x000fea0003800000 */
[----:B------:R-:W0:Y:S01]  /*0050*/  S2R R3, SR_TID.X ;  /* 0x0000000000037919 */ /* 0x000e220000002100 */
[----:B------:R-:W0:Y:S01]  /*0060*/  S2UR UR5, SR_CTAID.Y ;  /* 0x00000000000579c3 */ /* 0x000e220000002600 */
[----:B------:R-:W1:Y:S07]  /*0070*/  LDCU.64 UR8, c[0x0][0x358] ;  /* 0x00006b00ff0877ac */ /* 0x000e6e0008000a00 */
[----:B------:R-:W0:Y:S01]  /*0080*/  LDC R14, c[0x0][0x360] ;  /* 0x0000d800ff0e7b82 */ /* 0x000e220000000800 */
[----:B------:R-:W2:Y:S01]  /*0090*/  LDCU UR6, c[0x0][0x374] ;  /* 0x00006e80ff0677ac */ /* 0x000ea20008000800 */
[----:B------:R-:W3:Y:S01]  /*00a0*/  LDCU UR7, c[0x0][0x370] ;  /* 0x00006e00ff0777ac */ /* 0x000ee20008000800 */
[----:B0-----:R-:W-:-:S02]  /*00b0*/  IMAD R0, R14, UR5, R3 ;  /* 0x000000050e007c24 */ /* 0x001fc4000f8e0203 */
[----:B-123--:R-:W-:-:S07]  /*00c0*/  IMAD R14, R14, UR6, RZ ;  /* 0x000000060e0e7c24 */ /* 0x00efce000f8e02ff */
.L_x_3:
[----:B0-----:R-:W0:Y:S01]  /*00d0*/  LDC R16, c[0x0][0x388] ;  /* 0x0000e200ff107b82 */ /* 0x001e220000000800 */
[----:B------:R-:W-:Y:S01]  /*00e0*/  BSSY.RECONVERGENT B0, `(.L_x_0) ;  /* 0x0000019000007945 */ /* 0x000fe20003800200 */
[----:B0-----:R-:W-:-:S13]  /*00f0*/  ISETP.GE.AND P0, PT, R0, R16, PT ;  /* 0x000000100000720c */ /* 0x001fda0003f06270 */
[----:B------:R-:W-:Y:S05]  /*0100*/  @P0 BRA `(.L_x_1) ;  /* 0x0000000000580947 */ /* 0x000fea0003800000 */
[----:B------:R-:W0:Y:S01]  /*0110*/  LDC R23, c[0x0][0x384] ;  /* 0x0000e100ff177b82 */ /* 0x000e220000000800 */
[----:B------:R-:W-:-:S07]  /*0120*/  MOV R15, R0 ;  /* 0x00000000000f7202 */ /* 0x000fce0000000f00 */
[----:B------:R-:W1:Y:S08]  /*0130*/  LDC.64 R2, c[0x0][0x3a0] ;  /* 0x0000e800ff027b82 */ /* 0x000e700000000a00 */
[----:B------:R-:W2:Y:S08]  /*0140*/  LDC.64 R4, c[0x0][0x390] ;  /* 0x0000e400ff047b82 */ /* 0x000eb00000000a00 */
[----:B------:R-:W3:Y:S02]  /*0150*/  LDC.64 R6, c[0x0][0x398] ;  /* 0x0000e600ff067b82 */ /* 0x000ee40000000a00 */
.L_x_2:
[----:B0-----:R-:W-:-:S04]  /*0160*/  IMAD R11, R16, UR4, R15 ;  /* 0x00000004100b7c24 */ /* 0x001fc8000f8e020f */
[C---:B---3--:R-:W-:Y:S01]  /*0170*/  IMAD.WIDE R8, R11.reuse, 0x4, R6 ;  /* 0x000000040b087825 */ /* 0x048fe200078e0206 */
[----:B------:R-:W-:-:S05]  /*0180*/  LEA R13, R11, R11, 0x1 ;  /* 0x0000000b0b0d7211 */ /* 0x000fca00078e08ff */
[----:B------:R-:W0:Y:S01]  /*0190*/  LDG.E.CONSTANT R8, desc[UR8][R8.64] ;  /* 0x0000000808087981 */ /* 0x000e22000c1e9900 */
[----:B--2---:R-:W-:-:S05]  /*01a0*/  IMAD.WIDE R12, R13, 0x4, R4 ;  /* 0x000000040d0c7825 */ /* 0x004fca00078e0204 */
[----:B------:R-:W2:Y:S04]  /*01b0*/  LDG.E.CONSTANT R17, desc[UR8][R12.64] ;  /* 0x000000080c117981 */ /* 0x000ea8000c1e9900 */
[----:B------:R-:W3:Y:S04]  /*01c0*/  LDG.E.CONSTANT R19, desc[UR8][R12.64+0x4] ;  /* 0x000004080c137981 */ /* 0x000ee8000c1e9900 */
[----:B------:R-:W4:Y:S01]  /*01d0*/  LDG.E.CONSTANT R21, desc[UR8][R12.64+0x8] ;  /* 0x000008080c157981 */ /* 0x000f22000c1e9900 */
[----:B------:R-:W-:-:S04]  /*01e0*/  IADD3 R15, PT, PT, R14, R15, RZ ;  /* 0x0000000f0e0f7210 */ /* 0x000fc80007ffe0ff */
[----:B------:R-:W-:Y:S01]  /*01f0*/  ISETP.GE.AND P0, PT, R15, R16, PT ;  /* 0x000000100f00720c */ /* 0x000fe20003f06270 */
[----:B0-----:R-:W-:-:S05]  /*0200*/  IMAD R10, R23, UR4, R8 ;  /* 0x00000004170a7c24 */ /* 0x001fca000f8e0208 */
[----:B------:R-:W-:-:S05]  /*0210*/  LEA R11, R10, R10, 0x1 ;  /* 0x0000000a0a0b7211 */ /* 0x000fca00078e08ff */
[----:B-1----:R-:W-:-:S05]  /*0220*/  IMAD.WIDE R10, R11, 0x4, R2 ;  /* 0x000000040b0a7825 */ /* 0x002fca00078e0202 */
[----:B--2---:R0:W-:Y:S04]  /*0230*/  REDG.E.ADD.F32.FTZ.RN.STRONG.GPU desc[UR8][R10.64], R17 ;  /* 0x000000110a0079a6 */ /* 0x0041e8000c12f308 */
[----:B---3--:R0:W-:Y:S04]  /*0240*/  REDG.E.ADD.F32.FTZ.RN.STRONG.GPU desc[UR8][R10.64+0x4], R19 ;  /* 0x000004130a0079a6 */ /* 0x0081e8000c12f308 */
[----:B----4-:R0:W-:Y:S01]  /*0250*/  REDG.E.ADD.F32.FTZ.RN.STRONG.GPU desc[UR8][R10.64+0x8], R21 ;  /* 0x000008150a0079a6 */ /* 0x0101e2000c12f308 */
[----:B------:R-:W-:Y:S05]  /*0260*/  @!P0 BRA `(.L_x_2) ;  /* 0xfffffffc00bc8947 */ /* 0x000fea000383ffff */
.L_x_1:
[----:B------:R-:W-:Y:S05]  /*0270*/  BSYNC.RECONVERGENT B0 ;  /* 0x0000000000007941 */ /* 0x000fea0003800200 */
.L_x_0:
[----:B------:R-:W1:Y:S01]  /*0280*/  LDCU UR5, c[0x0][0x380] ;  /* 0x00007000ff0577ac */ /* 0x000e620008000800 */
[----:B------:R-:W-:-:S04]  /*0290*/  UIADD3 UR4, UPT, UPT, UR7, UR4, URZ ;  /* 0x0000000407047290 */ /* 0x000fc8000fffe0ff */
[----:B-1----:R-:W-:-:S09]  /*02a0*/  UISETP.GE.AND UP0, UPT, UR4, UR5, UPT ;  /* 0x000000050400728c */ /* 0x002fd2000bf06270 */
[----:B------:R-:W-:Y:S05]  /*02b0*/  BRA.U !UP0, `(.L_x_3) ;  /* 0xfffffffd08847547 */ /* 0x000fea000b83ffff */
[----:B------:R-:W-:Y:S05]  /*02c0*/  EXIT ;  /* 0x000000000000794d */ /* 0x000fea0003800000 */
.L_x_4:
[----:B------:R-:W-:-:S00]  /*02d0*/  BRA `(.L_x_4) ;  /* 0xfffffffc00fc7947 */ /* 0x000fc0000383ffff */
[----:B------:R-:W-:-:S00]  /*02e0*/  NOP ;  /* 0x0000000000007918 */ /* 0x000fc00000000000 */
        /* <DEDUP_REMOVED lines=9> */
.L_x_76:


//--------------------- .text._Z17gatherpointKerneliiiPKfPKiPf --------------------------
	.section	.text._Z17gatherpointKerneliiiPKfPKiPf,"ax",@progbits
	.align	128
        .global         _Z17gatherpointKerneliiiPKfPKiPf
        .type           _Z17gatherpointKerneliiiPKfPKiPf,@function
        .size           _Z17gatherpointKerneliiiPKfPKiPf,(.L_x_77 - _Z17gatherpointKerneliiiPKfPKiPf)
        .other          _Z17gatherpointKerneliiiPKfPKiPf,@"STO_CUDA_ENTRY STV_DEFAULT"
_Z17gatherpointKerneliiiPKfPKiPf:
.text._Z17gatherpointKerneliiiPKfPKiPf:
        /* <DEDUP_REMOVED lines=13> */
.L_x_8:
        /* <DEDUP_REMOVED lines=9> */
.L_x_7:
[----:B0-----:R-:W-:-:S04]  /*0160*/  IMAD R13, R16, UR4, R15 ;  /* 0x00000004100d7c24 */ /* 0x001fc8000f8e020f */
[----:B---3--:R-:W-:-:S06]  /*0170*/  IMAD.WIDE R8, R13, 0x4, R6 ;  /* 0x000000040d087825 */ /* 0x008fcc00078e0206 */
[----:B------:R-:W0:Y:S02]  /*0180*/  LDG.E.CONSTANT R8, desc[UR8][R8.64] ;  /* 0x0000000808087981 */ /* 0x000e24000c1e9900 */
[----:B0-----:R-:W-:-:S05]  /*0190*/  IMAD R10, R23, UR4, R8 ;  /* 0x00000004170a7c24 */ /* 0x001fca000f8e0208 */
[----:B------:R-:W-:-:S05]  /*01a0*/  LEA R11, R10, R10, 0x1 ;  /* 0x0000000a0a0b7211 */ /* 0x000fca00078e08ff */
[----:B--2---:R-:W-:-:S05]  /*01b0*/  IMAD.WIDE R10, R11, 0x4, R4 ;  /* 0x000000040b0a7825 */ /* 0x004fca00078e0204 */
[----:B------:R-:W2:Y:S04]  /*01c0*/  LDG.E.CONSTANT R17, desc[UR8][R10.64] ;  /* 0x000000080a117981 */ /* 0x000ea8000c1e9900 */
[----:B------:R-:W3:Y:S04]  /*01d0*/  LDG.E.CONSTANT R19, desc[UR8][R10.64+0x4] ;  /* 0x000004080a137981 */ /* 0x000ee8000c1e9900 */
[----:B------:R-:W4:Y:S01]  /*01e0*/  LDG.E.CONSTANT R21, desc[UR8][R10.64+0x8] ;  /* 0x000008080a157981 */ /* 0x000f22000c1e9900 */
[----:B------:R-:W-:Y:S02]  /*01f0*/  LEA R13, R13, R13, 0x1 ;  /* 0x0000000d0d0d7211 */ /* 0x000fe400078e08ff */
[----:B------:R-:W-:-:S03]  /*0200*/  IADD3 R15, PT, PT, R14, R15, RZ ;  /* 0x0000000f0e0f7210 */ /* 0x000fc60007ffe0ff */
[----:B-1----:R-:W-:Y:S01]  /*0210*/  IMAD.WIDE R12, R13, 0x4, R2 ;  /* 0x000000040d0c7825 */ /* 0x002fe200078e0202 */
[----:B------:R-:W-:-:S04]  /*0220*/  ISETP.GE.AND P0, PT, R15, R16, PT ;  /* 0x000000100f00720c */ /* 0x000fc80003f06270 */
[----:B--2---:R0:W-:Y:S04]  /*0230*/  STG.E desc[UR8][R12.64], R17 ;  /* 0x000000110c007986 */ /* 0x0041e8000c101908 */
[----:B---3--:R0:W-:Y:S04]  /*0240*/  STG.E desc[UR8][R12.64+0x4], R19 ;  /* 0x000004130c007986 */ /* 0x0081e8000c101908 */
[----:B----4-:R0:W-:Y:S01]  /*0250*/  STG.E desc[UR8][R12.64+0x8], R21 ;  /* 0x000008150c007986 */ /* 0x0101e2000c101908 */
[----:B------:R-:W-:Y:S05]  /*0260*/  @!P0 BRA `(.L_x_7) ;  /* 0xfffffffc00bc8947 */ /* 0x000fea000383ffff */
.L_x_6:
[----:B------:R-:W-:Y:S05]  /*0270*/  BSYNC.RECONVERGENT B0 ;  /* 0x0000000000007941 */ /* 0x000fea0003800200 */
.L_x_5:
[----:B------:R-:W1:Y:S01]  /*0280*/  LDCU UR5, c[0x0][0x380] ;  /* 0x00007000ff0577ac */ /* 0x000e620008000800 */
[----:B------:R-:W-:-:S04]  /*0290*/  UIADD3 UR4, UPT, UPT, UR7, UR4, URZ ;  /* 0x0000000407047290 */ /* 0x000fc8000fffe0ff */
[----:B-1----:R-:W-:-:S09]  /*02a0*/  UISETP.GE.AND UP0, UPT, UR4, UR5, UPT ;  /* 0x000000050400728c */ /* 0x002fd2000bf06270 */
[----:B------:R-:W-:Y:S05]  /*02b0*/  BRA.U !UP0, `(.L_x_8) ;  /* 0xfffffffd08847547 */ /* 0x000fea000b83ffff */
[----:B------:R-:W-:Y:S05]  /*02c0*/  EXIT ;  /* 0x000000000000794d */ /* 0x000fea0003800000 */
.L_x_9:
        /* <DEDUP_REMOVED lines=11> */
.L_x_77:


//--------------------- .text._Z27farthestpointsamplingKerneliiiPKfPfPi --------------------------
	.section	.text._Z27farthestpointsamplingKerneliiiPKfPfPi,"ax",@progbits
	.align	128
        .global         _Z27farthestpointsamplingKerneliiiPKfPfPi
        .type           _Z27farthestpointsamplingKerneliiiPKfPfPi,@function
        .size           _Z27farthestpointsamplingKerneliiiPKfPfPi,(.L_x_78 - _Z27farthestpointsamplingKerneliiiPKfPfPi)
        .other          _Z27farthestpointsamplingKerneliiiPKfPfPi,@"STO_CUDA_ENTRY STV_DEFAULT"
_Z27farthestpointsamplingKerneliiiPKfPfPi:
.text._Z27farthestpointsamplingKerneliiiPKfPfPi:
[----:B------:R-:W-:Y:S08]  /*0000*/  LDC R1, c[0x0][0x37c] ;  /* 0x0000df00ff017b82 */ /* 0x000ff00000000800 */
[----:B------:R-:W0:Y:S02]  /*0010*/  LDC R0, c[0x0][0x388] ;  /* 0x0000e200ff007b82 */ /* 0x000e240000000800 */
[----:B0-----:R-:W-:-:S13]  /*0020*/  ISETP.GE.AND P0, PT, R0, 0x1, PT ;  /* 0x000000010000780c */ /* 0x001fda0003f06270 */
[----:B------:R-:W-:Y:S05]  /*0030*/  @!P0 EXIT ;  /* 0x000000000000894d */ /* 0x000fea0003800000 */
[----:B------:R-:W0:Y:S08]  /*0040*/  S2UR UR4, SR_CTAID.X ;  /* 0x00000000000479c3 */ /* 0x000e300000002500 */
[----:B------:R-:W0:Y:S02]  /*0050*/  LDC R0, c[0x0][0x380] ;  /* 0x0000e000ff007b82 */ /* 0x000e240000000800 */
[----:B0-----:R-:W-:-:S13]  /*0060*/  ISETP.LE.AND P0, PT, R0, UR4, PT ;  /* 0x0000000400007c0c */ /* 0x001fda000bf03270 */
[----:B------:R-:W-:Y:S05]  /*0070*/  @P0 EXIT ;  /* 0x000000000000094d */ /* 0x000fea0003800000 */
[----:B------:R-:W0:Y:S01]  /*0080*/  LDC R5, c[0x0][0x360] ;  /* 0x0000d800ff057b82 */ /* 0x000e220000000800 */
[----:B------:R-:W1:Y:S01]  /*0090*/  S2R R4, SR_TID.X ;  /* 0x0000000000047919 */ /* 0x000e620000002100 */
[----:B------:R-:W2:Y:S01]  /*00a0*/  LDCU.64 UR10, c[0x0][0x358] ;  /* 0x00006b00ff0a77ac */ /* 0x000ea20008000a00 */
[----:B------:R-:W3:Y:S05]  /*00b0*/  LDCU UR9, c[0x0][0x370] ;  /* 0x00006e00ff0977ac */ /* 0x000eea0008000800 */
[----:B------:R-:W4:Y:S01]  /*00c0*/  LDC R9, c[0x0][0x384] ;  /* 0x0000e100ff097b82 */ /* 0x000f220000000800 */
[----:B------:R-:W-:Y:S01]  /*00d0*/  UMOV UR7, UR4 ;  /* 0x0000000400077c82 */ /* 0x000fe20008000000 */
[----:B0-----:R-:W0:Y:S01]  /*00e0*/  I2F.U32.RP R6, R5 ;  /* 0x0000000500067306 */ /* 0x001e220000209000 */
[----:B------:R-:W-:-:S02]  /*00f0*/  ISETP.NE.U32.AND P2, PT, R5, RZ, PT ;  /* 0x000000ff0500720c */ /* 0x000fc40003f45070 */
[C---:B----4-:R-:W-:Y:S01]  /*0100*/  VIMNMX R0, PT, PT, R9.reuse, 0xc00, PT ;  /* 0x00000c0009007848 */ /* 0x050fe20003fe0100 */
[----:B-1----:R-:W-:Y:S02]  /*0110*/  IMAD.IADD R7, R4, 0x1, R5 ;  /* 0x0000000104077824 */ /* 0x002fe400078e0205 */
[----:B------:R-:W-:Y:S02]  /*0120*/  IMAD R17, R9, 0x3, RZ ;  /* 0x0000000309117824 */ /* 0x000fe400078e02ff */
[----:B------:R-:W-:Y:S01]  /*0130*/  IMAD R0, R0, 0x3, RZ ;  /* 0x0000000300007824 */ /* 0x000fe200078e02ff */
[----:B0-----:R-:W0:Y:S04]  /*0140*/  MUFU.RCP R6, R6 ;  /* 0x0000000600067308 */ /* 0x001e280000001000 */
[----:B------:R-:W-:-:S02]  /*0150*/  ISETP.GE.AND P0, PT, R7, R0, PT ;  /* 0x000000000700720c */ /* 0x000fc40003f06270 */
[----:B------:R-:W-:Y:S01]  /*0160*/  VIMNMX R0, PT, PT, R0, R7, !PT ;  /* 0x0000000700007248 */ /* 0x000fe20007fe0100 */
[----:B0-----:R-:W-:Y:S01]  /*0170*/  VIADD R2, R6, 0xffffffe ;  /* 0x0ffffffe06027836 */ /* 0x001fe20000000000 */
[----:B------:R-:W-:-:S03]  /*0180*/  SEL R6, RZ, 0x1, P0 ;  /* 0x00000001ff067807 */ /* 0x000fc60000000000 */
[----:B------:R0:W1:Y:S01]  /*0190*/  F2I.FTZ.U32.TRUNC.NTZ R3, R2 ;  /* 0x0000000200037305 */ /* 0x000062000021f000 */
[----:B------:R-:W-:Y:S01]  /*01a0*/  IADD3 R0, PT, PT, R0, -R7, -R6 ;  /* 0x8000000700007210 */ /* 0x000fe20007ffe806 */
[----:B0-----:R-:W-:Y:S02]  /*01b0*/  HFMA2 R2, -RZ, RZ, 0, 0 ;  /* 0x00000000ff027431 */ /* 0x001fe400000001ff */
[----:B-1----:R-:W-:-:S04]  /*01c0*/  IMAD.MOV R8, RZ, RZ, -R3 ;  /* 0x000000ffff087224 */ /* 0x002fc800078e0a03 */
[----:B------:R-:W-:-:S04]  /*01d0*/  IMAD R11, R8, R5, RZ ;  /* 0x00000005080b7224 */ /* 0x000fc800078e02ff */
[----:B------:R-:W-:-:S06]  /*01e0*/  IMAD.HI.U32 R3, R3, R11, R2 ;  /* 0x0000000b03037227 */ /* 0x000fcc00078e0002 */
[----:B------:R-:W-:-:S04]  /*01f0*/  IMAD.HI.U32 R3, R3, R0, RZ ;  /* 0x0000000003037227 */ /* 0x000fc800078e00ff */
[----:B------:R-:W-:-:S04]  /*0200*/  IMAD.MOV R2, RZ, RZ, -R3 ;  /* 0x000000ffff027224 */ /* 0x000fc800078e0a03 */
[----:B------:R-:W-:Y:S01]  /*0210*/  IMAD R0, R5, R2, R0 ;  /* 0x0000000205007224 */ /* 0x000fe200078e0200 */
[----:B------:R-:W-:-:S04]  /*0220*/  SHF.L.U32 R2, R4, 0x1, RZ ;  /* 0x0000000104027819 */ /* 0x000fc800000006ff */
[----:B------:R-:W-:-:S13]  /*0230*/  ISETP.GE.U32.AND P0, PT, R0, R5, PT ;  /* 0x000000050000720c */ /* 0x000fda0003f06070 */
[----:B------:R-:W-:Y:S01]  /*0240*/  @P0 IMAD.IADD R0, R0, 0x1, -R5 ;  /* 0x0000000100000824 */ /* 0x000fe200078e0a05 */
[----:B------:R-:W-:-:S04]  /*0250*/  @P0 IADD3 R3, PT, PT, R3, 0x1, RZ ;  /* 0x0000000103030810 */ /* 0x000fc80007ffe0ff */
[----:B------:R-:W-:Y:S01]  /*0260*/  ISETP.GE.U32.AND P1, PT, R0, R5, PT ;  /* 0x000000050000720c */ /* 0x000fe20003f26070 */
[----:B------:R-:W-:-:S12]  /*0270*/  IMAD R0, R9, UR4, R4 ;  /* 0x0000000409007c24 */ /* 0x000fd8000f8e0204 */
[----:B------:R-:W-:Y:S01]  /*0280*/  @P1 VIADD R3, R3, 0x1 ;  /* 0x0000000103031836 */ /* 0x000fe20000000000 */
[----:B------:R-:W-:-:S05]  /*0290*/  @!P2 LOP3.LUT R3, RZ, R5, RZ, 0x33, !PT ;  /* 0x00000005ff03a212 */ /* 0x000fca00078e33ff */
[----:B--23--:R-:W-:-:S07]  /*02a0*/  IMAD.IADD R3, R6, 0x1, R3 ;  /* 0x0000000106037824 */ /* 0x00cfce00078e0203 */
.L_x_27:
[C---:B------:R-:W-:Y:S01]  /*02b0*/  ISETP.NE.AND P0, PT, R4.reuse, RZ, PT ;  /* 0x000000ff0400720c */ /* 0x040fe20003f05270 */
[----:B01----:R-:W0:Y:S01]  /*02c0*/  LDC R13, c[0x0][0x384] ;  /* 0x0000e100ff0d7b82 */ /* 0x003e220000000800 */
[----:B------:R-:W-:Y:S11]  /*02d0*/  BSSY.RECONVERGENT B0, `(.L_x_10) ;  /* 0x0000011000007945 */ /* 0x000ff60003800200 */
[----:B------:R-:W1:Y:S08]  /*02e0*/  @!P0 LDC R9, c[0x0][0x388] ;  /* 0x0000e200ff098b82 */ /* 0x000e700000000800 */
[----:B--2---:R-:W2:Y:S01]  /*02f0*/  @!P0 LDC.64 R6, c[0x0][0x3a0] ;  /* 0x0000e800ff068b82 */ /* 0x004ea20000000a00 */
[----:B0-----:R-:W-:Y:S01]  /*0300*/  ISETP.GE.AND P1, PT, R4, R13, PT ;  /* 0x0000000d0400720c */ /* 0x001fe20003f26270 */
[----:B-1----:R-:W-:-:S04]  /*0310*/  @!P0 IMAD R9, R9, UR4, RZ ;  /* 0x0000000409098c24 */ /* 0x002fc8000f8e02ff */
[----:B--2---:R-:W-:-:S05]  /*0320*/  @!P0 IMAD.WIDE R6, R9, 0x4, R6 ;  /* 0x0000000409068825 */ /* 0x004fca00078e0206 */
[----:B------:R0:W-:Y:S03]  /*0330*/  @!P0 STG.E desc[UR10][R6.64], RZ ;  /* 0x000000ff06008986 */ /* 0x0001e6000c10190a */
[----:B------:R-:W-:Y:S05]  /*0340*/  @P1 BRA `(.L_x_11) ;  /* 0x0000000000241947 */ /* 0x000fea0003800000 */
[----:B------:R-:W1:Y:S01]  /*0350*/  LDC.64 R8, c[0x0][0x398] ;  /* 0x0000e600ff087b82 */ /* 0x000e620000000a00 */
[----:B------:R-:W-:Y:S02]  /*0360*/  IMAD.MOV.U32 R10, RZ, RZ, R4 ;  /* 0x000000ffff0a7224 */ /* 0x000fe400078e0004 */
[----:B------:R-:W-:-:S07]  /*0370*/  IMAD.MOV.U32 R11, RZ, RZ, 0x7e967699 ;  /* 0x7e967699ff0b7424 */ /* 0x000fce00078e00ff */
.L_x_12:
[----:B0-2---:R-:W-:Y:S01]  /*0380*/  IMAD R7, R13, UR7, R10 ;  /* 0x000000070d077c24 */ /* 0x005fe2000f8e020a */
[----:B------:R-:W-:-:S03]  /*0390*/  IADD3 R10, PT, PT, R5, R10, RZ ;  /* 0x0000000a050a7210 */ /* 0x000fc60007ffe0ff */
[----:B-1----:R-:W-:Y:S01]  /*03a0*/  IMAD.WIDE.U32 R6, R7, 0x4, R8 ;  /* 0x0000000407067825 */ /* 0x002fe200078e0008 */
[----:B------:R-:W-:-:S04]  /*03b0*/  ISETP.GE.AND P0, PT, R10, R13, PT ;  /* 0x0000000d0a00720c */ /* 0x000fc80003f06270 */
[----:B------:R2:W-:Y:S09]  /*03c0*/  STG.E desc[UR10][R6.64], R11 ;  /* 0x0000000b06007986 */ /* 0x0005f2000c10190a */
[----:B------:R-:W-:Y:S05]  /*03d0*/  @!P0 BRA `(.L_x_12) ;  /* 0xfffffffc00e88947 */ /* 0x000fea000383ffff */
.L_x_11:
[----:B------:R-:W-:Y:S05]  /*03e0*/  BSYNC.RECONVERGENT B0 ;  /* 0x0000000000007941 */ /* 0x000fea0003800200 */
.L_x_10:
[----:B------:R-:W1:Y:S01]  /*03f0*/  LDCU UR5, c[0x0][0x384] ;  /* 0x00007080ff0577ac */ /* 0x000e620008000800 */
[----:B------:R-:W-:Y:S01]  /*0400*/  BSSY.RECONVERGENT B0, `(.L_x_13) ;  /* 0x0000046000007945 */ /* 0x000fe20003800200 */
[----:B-1----:R-:W-:-:S04]  /*0410*/  UISETP.LT.AND UP0, UPT, UR5, 0xc00, UPT ;  /* 0x00000c000500788c */ /* 0x002fc8000bf01270 */
[----:B------:R-:W-:-:S04]  /*0420*/  USEL UR5, UR5, 0xc00, UP0 ;  /* 0x00000c0005057887 */ /* 0x000fc80008000000 */
[----:B------:R-:W-:-:S06]  /*0430*/  UIMAD UR5, UR5, 0x3, URZ ;  /* 0x00000003050578a4 */ /* 0x000fcc000f8e02ff */
[----:B------:R-:W-:-:S13]  /*0440*/  ISETP.GE.AND P0, PT, R4, UR5, PT ;  /* 0x0000000504007c0c */ /* 0x000fda000bf06270 */
[----:B------:R-:W-:Y:S05]  /*0450*/  @P0 BRA `(.L_x_14) ;  /* 0x0000000400000947 */ /* 0x000fea0003800000 */
[C---:B------:R-:W-:Y:S01]  /*0460*/  LOP3.LUT R12, R3.reuse, 0x3, RZ, 0xc0, !PT ;  /* 0x00000003030c7812 */ /* 0x040fe200078ec0ff */
[----:B------:R-:W-:Y:S01]  /*0470*/  BSSY.RECONVERGENT B1, `(.L_x_15) ;  /* 0x0000021000017945 */ /* 0x000fe20003800200 */
[----:B------:R-:W-:Y:S01]  /*0480*/  ISETP.GE.U32.AND P0, PT, R3, 0x3, PT ;  /* 0x000000030300780c */ /* 0x000fe20003f06070 */
[----:B0-2---:R-:W-:Y:S01]  /*0490*/  IMAD.SHL.U32 R6, R5, 0x4, RZ ;  /* 0x0000000405067824 */ /* 0x005fe200078e00ff */
[----:B------:R-:W-:Y:S01]  /*04a0*/  ISETP.NE.AND P1, PT, R12, 0x3, PT ;  /* 0x000000030c00780c */ /* 0x000fe20003f25270 */
[----:B------:R-:W-:Y:S02]  /*04b0*/  IMAD R7, R17, UR4, RZ ;  /* 0x0000000411077c24 */ /* 0x000fe4000f8e02ff */
[----:B------:R-:W-:-:S10]  /*04c0*/  IMAD.MOV.U32 R16, RZ, RZ, R4 ;  /* 0x000000ffff107224 */ /* 0x000fd400078e0004 */
[----:B------:R-:W-:Y:S05]  /*04d0*/  @!P1 BRA `(.L_x_16) ;  /* 0x0000000000689947 */ /* 0x000fea0003800000 */
[----:B------:R-:W0:Y:S01]  /*04e0*/  LDC.64 R8, c[0x0][0x390] ;  /* 0x0000e400ff087b82 */ /* 0x000e220000000a00 */
[----:B------:R-:W-:-:S05]  /*04f0*/  IADD3 R11, PT, PT, R7, R4, RZ ;  /* 0x00000004070b7210 */ /* 0x000fca0007ffe0ff */
[----:B0-----:R-:W-:-:S05]  /*0500*/  IMAD.WIDE R8, R11, 0x4, R8 ;  /* 0x000000040b087825 */ /* 0x001fca00078e0208 */
[----:B------:R-:W2:Y:S01]  /*0510*/  LDG.E.CONSTANT R10, desc[UR10][R8.64] ;  /* 0x0000000a080a7981 */ /* 0x000ea2000c1e9900 */
[----:B------:R-:W0:Y:S01]  /*0520*/  S2UR UR8, SR_CgaCtaId ;  /* 0x00000000000879c3 */ /* 0x000e220000008800 */
[----:B------:R-:W-:Y:S01]  /*0530*/  UMOV UR6, 0x400 ;  /* 0x0000040000067882 */ /* 0x000fe20000000000 */
[----:B------:R-:W-:Y:S01]  /*0540*/  ISETP.NE.AND P1, PT, R12, RZ, PT ;  /* 0x000000ff0c00720c */ /* 0x000fe20003f25270 */
[----:B------:R-:W-:Y:S01]  /*0550*/  UIADD3 UR6, UPT, UPT, UR6, 0x1000, URZ ;  /* 0x0000100006067890 */ /* 0x000fe2000fffe0ff */
[----:B------:R-:W-:-:S03]  /*0560*/  IMAD.IADD R16, R4, 0x1, R5 ;  /* 0x0000000104107824 */ /* 0x000fc600078e0205 */
[----:B0-----:R-:W-:-:S06]  /*0570*/  ULEA UR6, UR8, UR6, 0x18 ;  /* 0x0000000608067291 */ /* 0x001fcc000f8ec0ff */
[----:B------:R-:W-:-:S05]  /*0580*/  LEA R13, R4, UR6, 0x2 ;  /* 0x00000006040d7c11 */ /* 0x000fca000f8e10ff */
[----:B--2---:R0:W-:Y:S01]  /*0590*/  STS [R13], R10 ;  /* 0x0000000a0d007388 */ /* 0x0041e20000000800 */
[----:B------:R-:W-:Y:S05]  /*05a0*/  @!P1 BRA `(.L_x_16) ;  /* 0x0000000000349947 */ /* 0x000fea0003800000 */
[----:B------:R-:W-:Y:S02]  /*05b0*/  ISETP.NE.AND P1, PT, R12, 0x1, PT ;  /* 0x000000010c00780c */ /* 0x000fe40003f25270 */
[----:B------:R-:W-:-:S05]  /*05c0*/  IADD3 R8, P2, PT, R6, R8, RZ ;  /* 0x0000000806087210 */ /* 0x000fca0007f5e0ff */
[----:B------:R-:W-:-:S06]  /*05d0*/  IMAD.X R9, RZ, RZ, R9, P2 ;  /* 0x000000ffff097224 */ /* 0x000fcc00010e0609 */
[----:B0-----:R-:W-:Y:S02]  /*05e0*/  @P1 IADD3 R10, P2, PT, R6, R8, RZ ;  /* 0x00000008060a1210 */ /* 0x001fe40007f5e0ff */
[----:B------:R-:W2:Y:S02]  /*05f0*/  LDG.E.CONSTANT R8, desc[UR10][R8.64] ;  /* 0x0000000a08087981 */ /* 0x000ea4000c1e9900 */
[----:B------:R-:W-:-:S05]  /*0600*/  @P1 IADD3.X R11, PT, PT, RZ, R9, RZ, P2, !PT ;  /* 0x00000009ff0b1210 */ /* 0x000fca00017fe4ff */
[----:B------:R-:W3:Y:S01]  /*0610*/  @P1 LDG.E.CONSTANT R10, desc[UR10][R10.64] ;  /* 0x0000000a0a0a1981 */ /* 0x000ee2000c1e9900 */
[----:B------:R-:W-:-:S04]  /*0620*/  IMAD.IADD R15, R13, 0x1, R6 ;  /* 0x000000010d0f7824 */ /* 0x000fc800078e0206 */
[----:B------:R-:W-:Y:S01]  /*0630*/  @P1 IMAD.IADD R13, R6, 0x1, R15 ;  /* 0x00000001060d1824 */ /* 0x000fe200078e020f */
[----:B------:R-:W-:-:S05]  /*0640*/  IADD3 R16, PT, PT, R16, R5, RZ ;  /* 0x0000000510107210 */ /* 0x000fca0007ffe0ff */
[----:B------:R-:W-:Y:S01]  /*0650*/  @P1 IMAD.IADD R16, R16, 0x1, R5 ;  /* 0x0000000110101824 */ /* 0x000fe200078e0205 */
[----:B--2---:R1:W-:Y:S04]  /*0660*/  STS [R15], R8 ;  /* 0x000000080f007388 */ /* 0x0043e80000000800 */
[----:B---3--:R1:W-:Y:S02]  /*0670*/  @P1 STS [R13], R10 ;  /* 0x0000000a0d001388 */ /* 0x0083e40000000800 */
.L_x_16:
[----:B------:R-:W-:Y:S05]  /*0680*/  BSYNC.RECONVERGENT B1 ;  /* 0x0000000000017941 */ /* 0x000fea0003800200 */
.L_x_15:
[----:B------:R-:W-:Y:S05]  /*0690*/  @!P0 BRA `(.L_x_14) ;  /* 0x0000000000708947 */ /* 0x000fea0003800000 */
[----:B------:R-:W2:Y:S01]  /*06a0*/  S2R R11, SR_CgaCtaId ;  /* 0x00000000000b7919 */ /* 0x000ea20000008800 */
[----:B-1----:R-:W1:Y:S01]  /*06b0*/  LDC.64 R8, c[0x0][0x390] ;  /* 0x0000e400ff087b82 */ /* 0x002e620000000a00 */
[----:B0-----:R-:W-:-:S05]  /*06c0*/  MOV R10, 0x400 ;  /* 0x00000400000a7802 */ /* 0x001fca0000000f00 */
[----:B------:R-:W-:-:S05]  /*06d0*/  VIADD R10, R10, 0x1000 ;  /* 0x000010000a0a7836 */ /* 0x000fca0000000000 */
[----:B--2---:R-:W-:-:S07]  /*06e0*/  LEA R29, R11, R10, 0x18 ;  /* 0x0000000a0b1d7211 */ /* 0x004fce00078ec0ff */
.L_x_17:
[----:B------:R-:W-:-:S05]  /*06f0*/  IADD3 R19, PT, PT, R7, R16, RZ ;  /* 0x0000001007137210 */ /* 0x000fca0007ffe0ff */
[----:B01----:R-:W-:-:S03]  /*0700*/  IMAD.WIDE R18, R19, 0x4, R8 ;  /* 0x0000000413127825 */ /* 0x003fc600078e0208 */
[----:B------:R-:W-:-:S03]  /*0710*/  IADD3 R14, P0, PT, R6, R18, RZ ;  /* 0x00000012060e7210 */ /* 0x000fc60007f1e0ff */
[----:B------:R-:W2:Y:S02]  /*0720*/  LDG.E.CONSTANT R18, desc[UR10][R18.64] ;  /* 0x0000000a12127981 */ /* 0x000ea4000c1e9900 */
[----:B------:R-:W-:Y:S01]  /*0730*/  IMAD.X R15, RZ, RZ, R19, P0 ;  /* 0x000000ffff0f7224 */ /* 0x000fe200000e0613 */
[----:B------:R-:W-:-:S04]  /*0740*/  IADD3 R12, P0, PT, R6, R14, RZ ;  /* 0x0000000e060c7210 */ /* 0x000fc80007f1e0ff */
[----:B------:R-:W3:Y:S01]  /*0750*/  LDG.E.CONSTANT R14, desc[UR10][R14.64] ;  /* 0x0000000a0e0e7981 */ /* 0x000ee2000c1e9900 */
[----:B------:R-:W-:Y:S01]  /*0760*/  IMAD.X R13, RZ, RZ, R15, P0 ;  /* 0x000000ffff0d7224 */ /* 0x000fe200000e060f */
[----:B------:R-:W-:-:S04]  /*0770*/  IADD3 R10, P0, PT, R6, R12, RZ ;  /* 0x0000000c060a7210 */ /* 0x000fc80007f1e0ff */
[----:B------:R-:W-:Y:S01]  /*0780*/  IADD3.X R11, PT, PT, RZ, R13, RZ, P0, !PT ;  /* 0x0000000dff0b7210 */ /* 0x000fe200007fe4ff */
[----:B------:R-:W4:Y:S04]  /*0790*/  LDG.E.CONSTANT R12, desc[UR10][R12.64] ;  /* 0x0000000a0c0c7981 */ /* 0x000f28000c1e9900 */
[----:B------:R-:W5:Y:S01]  /*07a0*/  LDG.E.CONSTANT R10, desc[UR10][R10.64] ;  /* 0x0000000a0a0a7981 */ /* 0x000f62000c1e9900 */
[----:B------:R-:W-:-:S04]  /*07b0*/  IMAD R21, R16, 0x4, R29 ;  /* 0x0000000410157824 */ /* 0x000fc800078e021d */
[----:B------:R-:W-:-:S05]  /*07c0*/  IMAD.IADD R23, R6, 0x1, R21 ;  /* 0x0000000106177824 */ /* 0x000fca00078e0215 */
[----:B------:R-:W-:-:S05]  /*07d0*/  IADD3 R25, PT, PT, R6, R23, RZ ;  /* 0x0000001706197210 */ /* 0x000fca0007ffe0ff */
[C---:B------:R-:W-:Y:S02]  /*07e0*/  IMAD.IADD R27, R6.reuse, 0x1, R25 ;  /* 0x00000001061b7824 */ /* 0x040fe400078e0219 */
[----:B------:R-:W-:-:S05]  /*07f0*/  IMAD.IADD R16, R6, 0x1, R16 ;  /* 0x0000000106107824 */ /* 0x000fca00078e0210 */
[----:B------:R-:W-:Y:S01]  /*0800*/  ISETP.GE.AND P0, PT, R16, UR5, PT ;  /* 0x0000000510007c0c */ /* 0x000fe2000bf06270 */
[----:B--2---:R0:W-:Y:S04]  /*0810*/  STS [R21], R18 ;  /* 0x0000001215007388 */ /* 0x0041e80000000800 */
[----:B---3--:R0:W-:Y:S04]  /*0820*/  STS [R23], R14 ;  /* 0x0000000e17007388 */ /* 0x0081e80000000800 */
[----:B----4-:R0:W-:Y:S04]  /*0830*/  STS [R25], R12 ;  /* 0x0000000c19007388 */ /* 0x0101e80000000800 */
[----:B-----5:R0:W-:Y:S01]  /*0840*/  STS [R27], R10 ;  /* 0x0000000a1b007388 */ /* 0x0201e20000000800 */
[----:B------:R-:W-:Y:S05]  /*0850*/  @!P0 BRA `(.L_x_17) ;  /* 0xfffffffc00a48947 */ /* 0x000fea000383ffff */
.L_x_14:
[----:B------:R-:W-:Y:S05]  /*0860*/  BSYNC.RECONVERGENT B0 ;  /* 0x0000000000007941 */ /* 0x000fea0003800200 */
.L_x_13:
[----:B------:R-:W3:Y:S02]  /*0870*/  LDCU UR5, c[0x0][0x388] ;  /* 0x00007100ff0577ac */ /* 0x000ee40008000800 */
[----:B---3--:R-:W-:Y:S01]  /*0880*/  UISETP.NE.AND UP0, UPT, UR5, 0x1, UPT ;  /* 0x000000010500788c */ /* 0x008fe2000bf05270 */
[----:B------:R-:W-:Y:S08]  /*0890*/  BAR.SYNC.DEFER_BLOCKING 0x0 ;  /* 0x0000000000007b1d */ /* 0x000ff00000010000 */
[----:B------:R-:W-:Y:S05]  /*08a0*/  BRA.U !UP0, `(.L_x_18) ;  /* 0x0000000508c87547 */ /* 0x000fea000b800000 */
[----:B------:R-:W-:Y:S02]  /*08b0*/  HFMA2 R9, -RZ, RZ, 0, 0 ;  /* 0x00000000ff097431 */ /* 0x000fe400000001ff */
[----:B01----:R-:W-:-:S07]  /*08c0*/  IMAD.MOV.U32 R10, RZ, RZ, 0x1 ;  /* 0x00000001ff0a7424 */ /* 0x003fce00078e00ff */
.L_x_26:
[----:B------:R-:W0:Y:S01]  /*08d0*/  LDCU UR5, c[0x0][0x384] ;  /* 0x00007080ff0577ac */ /* 0x000e220008000800 */
[----:B--2---:R-:W1:Y:S01]  /*08e0*/  LDC.64 R6, c[0x0][0x390] ;  /* 0x0000e400ff067b82 */ /* 0x004e620000000a00 */
[----:B------:R-:W-:Y:S01]  /*08f0*/  IMAD R19, R17, UR4, RZ ;  /* 0x0000000411137c24 */ /* 0x000fe2000f8e02ff */
[----:B------:R-:W-:Y:S01]  /*0900*/  BSSY.RECONVERGENT B0, `(.L_x_19) ;  /* 0x0000034000007945 */ /* 0x000fe20003800200 */
[----:B------:R-:W-:Y:S01]  /*0910*/  IMAD.MOV.U32 R13, RZ, RZ, -0x40800000 ;  /* 0xbf800000ff0d7424 */ /* 0x000fe200078e00ff */
[----:B------:R-:W-:Y:S01]  /*0920*/  MOV R14, RZ ;  /* 0x000000ff000e7202 */ /* 0x000fe20000000f00 */
[----:B------:R-:W-:Y:S01]  /*0930*/  IMAD R9, R9, 0x3, R19 ;  /* 0x0000000309097824 */ /* 0x000fe200078e0213 */
[----:B0-----:R-:W-:Y:S01]  /*0940*/  ISETP.GE.AND P0, PT, R4, UR5, PT ;  /* 0x0000000504007c0c */ /* 0x001fe2000bf06270 */
[----:B------:R-:W0:Y:S02]  /*0950*/  LDCU UR5, c[0x0][0x384] ;  /* 0x00007080ff0577ac */ /* 0x000e240008000800 */
[----:B-1----:R-:W-:-:S10]  /*0960*/  IMAD.WIDE R6, R9, 0x4, R6 ;  /* 0x0000000409067825 */ /* 0x002fd400078e0206 */
[----:B0-----:R-:W-:Y:S05]  /*0970*/  @P0 BRA `(.L_x_20) ;  /* 0x0000000000b00947 */ /* 0x001fea0003800000 */
[----:B------:R0:W5:Y:S04]  /*0980*/  LDG.E.CONSTANT R11, desc[UR10][R6.64] ;  /* 0x0000000a060b7981 */ /* 0x000168000c1e9900 */
[----:B------:R0:W5:Y:S04]  /*0990*/  LDG.E.CONSTANT R12, desc[UR10][R6.64+0x4] ;  /* 0x0000040a060c7981 */ /* 0x000168000c1e9900 */
[----:B------:R0:W5:Y:S01]  /*09a0*/  LDG.E.CONSTANT R16, desc[UR10][R6.64+0x8] ;  /* 0x0000080a06107981 */ /* 0x000162000c1e9900 */
[----:B------:R-:W-:Y:S01]  /*09b0*/  MOV R8, 0x400 ;  /* 0x0000040000087802 */ /* 0x000fe20000000f00 */
[----:B------:R-:W-:Y:S01]  /*09c0*/  IMAD R19, R4, 0x3, R19 ;  /* 0x0000000304137824 */ /* 0x000fe200078e0213 */
[----:B------:R-:W-:Y:S01]  /*09d0*/  MOV R14, RZ ;  /* 0x000000ff000e7202 */ /* 0x000fe20000000f00 */
[----:B------:R-:W1:Y:S01]  /*09e0*/  S2R R9, SR_CgaCtaId ;  /* 0x0000000000097919 */ /* 0x000e620000008800 */
[----:B------:R-:W-:-:S02]  /*09f0*/  IMAD.MOV.U32 R18, RZ, RZ, R0 ;  /* 0x000000ffff127224 */ /* 0x000fc400078e0000 */
[----:B------:R-:W-:Y:S02]  /*0a00*/  VIADD R8, R8, 0x1000 ;  /* 0x0000100008087836 */ /* 0x000fe40000000000 */
[----:B------:R-:W-:Y:S02]  /*0a10*/  IMAD.MOV.U32 R13, RZ, RZ, -0x40800000 ;  /* 0xbf800000ff0d7424 */ /* 0x000fe400078e00ff */
[----:B------:R-:W-:Y:S01]  /*0a20*/  IMAD.MOV.U32 R15, RZ, RZ, R4 ;  /* 0x000000ffff0f7224 */ /* 0x000fe200078e0004 */
[----:B-1----:R-:W-:-:S05]  /*0a30*/  LEA R9, R9, R8, 0x18 ;  /* 0x0000000809097211 */ /* 0x002fca00078ec0ff */
[----:B------:R-:W-:-:S05]  /*0a40*/  IMAD R20, R4, 0xc, R9 ;  /* 0x0000000c04147824 */ /* 0x000fca00078e0209 */
[----:B0-----:R-:W-:-:S07]  /*0a50*/  IADD3 R20, PT, PT, R20, 0x4, RZ ;  /* 0x0000000414147810 */ /* 0x001fce0007ffe0ff */
.L_x_21:
[----:B------:R-:W-:Y:S01]  /*0a60*/  ISETP.GT.AND P0, PT, R15, 0xbff, PT ;  /* 0x00000bff0f00780c */ /* 0x000fe20003f04270 */
[----:B------:R-:W0:-:S12]  /*0a70*/  LDC.64 R6, c[0x0][0x398] ;  /* 0x0000e600ff067b82 */ /* 0x000e180000000a00 */
[----:B------:R-:W1:Y:S01]  /*0a80*/  @!P0 LDS R23, [R20] ;  /* 0x0000000014178984 */ /* 0x000e620000000800 */
[----:B------:R-:W2:Y:S03]  /*0a90*/  @P0 LDC.64 R8, c[0x0][0x390] ;  /* 0x0000e400ff080b82 */ /* 0x000ea60000000a00 */
[----:B------:R-:W3:Y:S04]  /*0aa0*/  @!P0 LDS R22, [R20+-0x4] ;  /* 0xfffffc0014168984 */ /* 0x000ee80000000800 */
[----:B------:R4:W3:Y:S01]  /*0ab0*/  @!P0 LDS R21, [R20+0x4] ;  /* 0x0000040014158984 */ /* 0x0008e20000000800 */
[----:B--2---:R-:W-:-:S05]  /*0ac0*/  @P0 IMAD.WIDE R8, R19, 0x4, R8 ;  /* 0x0000000413080825 */ /* 0x004fca00078e0208 */
[----:B------:R-:W1:Y:S04]  /*0ad0*/  @P0 LDG.E.CONSTANT R23, desc[UR10][R8.64+0x4] ;  /* 0x0000040a08170981 */ /* 0x000e68000c1e9900 */
[----:B------:R-:W3:Y:S04]  /*0ae0*/  @P0 LDG.E.CONSTANT R22, desc[UR10][R8.64] ;  /* 0x0000000a08160981 */ /* 0x000ee8000c1e9900 */
[----:B------:R-:W2:Y:S01]  /*0af0*/  @P0 LDG.E.CONSTANT R21, desc[UR10][R8.64+0x8] ;  /* 0x0000080a08150981 */ /* 0x000ea2000c1e9900 */
[----:B0-----:R-:W-:-:S05]  /*0b00*/  IMAD.WIDE.U32 R6, R18, 0x4, R6 ;  /* 0x0000000412067825 */ /* 0x001fca00078e0006 */
[----:B------:R-:W2:Y:S01]  /*0b10*/  LDG.E R26, desc[UR10][R6.64] ;  /* 0x0000000a061a7981 */ /* 0x000ea2000c1e1900 */
[C---:B----4-:R-:W-:Y:S02]  /*0b20*/  IMAD R20, R5.reuse, 0xc, R20 ;  /* 0x0000000c05147824 */ /* 0x050fe400078e0214 */
[C---:B------:R-:W-:Y:S02]  /*0b30*/  IMAD.IADD R18, R5.reuse, 0x1, R18 ;  /* 0x0000000105127824 */ /* 0x040fe400078e0212 */
[----:B------:R-:W-:Y:S02]  /*0b40*/  IMAD R19, R5, 0x3, R19 ;  /* 0x0000000305137824 */ /* 0x000fe400078e0213 */
[----:B-1---5:R-:W-:Y:S01]  /*0b50*/  FADD R23, -R12, R23 ;  /* 0x000000170c177221 */ /* 0x022fe20000000100 */
[----:B---3--:R-:W-:-:S03]  /*0b60*/  FADD R22, -R11, R22 ;  /* 0x000000160b167221 */ /* 0x008fc60000000100 */
[----:B------:R-:W-:Y:S01]  /*0b70*/  FMUL R23, R23, R23 ;  /* 0x0000001717177220 */ /* 0x000fe20000400000 */
[----:B--2---:R-:W-:-:S03]  /*0b80*/  FADD R24, -R16, R21 ;  /* 0x0000001510187221 */ /* 0x004fc60000000100 */
[----:B------:R-:W-:-:S04]  /*0b90*/  FFMA R23, R22, R22, R23 ;  /* 0x0000001616177223 */ /* 0x000fc80000000017 */
[----:B------:R-:W-:-:S05]  /*0ba0*/  FFMA R23, R24, R24, R23 ;  /* 0x0000001818177223 */ /* 0x000fca0000000017 */
[----:B------:R-:W-:-:S04]  /*0bb0*/  FMNMX R23, R26, R23, PT ;  /* 0x000000171a177209 */ /* 0x000fc80003800000 */
[----:B------:R-:W-:-:S13]  /*0bc0*/  FSETP.NEU.AND P0, PT, R23, R26, PT ;  /* 0x0000001a1700720b */ /* 0x000fda0003f0d000 */
[----:B------:R0:W-:Y:S01]  /*0bd0*/  @P0 STG.E desc[UR10][R6.64], R23 ;  /* 0x0000001706000986 */ /* 0x0001e2000c10190a */
[----:B------:R-:W-:-:S04]  /*0be0*/  FSETP.GT.AND P0, PT, R23, R13, PT ;  /* 0x0000000d1700720b */ /* 0x000fc80003f04000 */
[----:B------:R-:W-:Y:S01]  /*0bf0*/  SEL R14, R15, R14, P0 ;  /* 0x0000000e0f0e7207 */ /* 0x000fe20000000000 */
[----:B------:R-:W-:Y:S01]  /*0c00*/  IMAD.IADD R15, R5, 0x1, R15 ;  /* 0x00000001050f7824 */ /* 0x000fe200078e020f */
[----:B------:R-:W-:-:S04]  /*0c10*/  FSEL R13, R23, R13, P0 ;  /* 0x0000000d170d7208 */ /* 0x000fc80000000000 */
[----:B------:R-:W-:-:S13]  /*0c20*/  ISETP.GE.AND P1, PT, R15, UR5, PT ;  /* 0x000000050f007c0c */ /* 0x000fda000bf26270 */
[----:B0-----:R-:W-:Y:S05]  /*0c30*/  @!P1 BRA `(.L_x_21) ;  /* 0xfffffffc00889947 */ /* 0x001fea000383ffff */
.L_x_20:
[----:B------:R-:W-:Y:S05]  /*0c40*/  BSYNC.RECONVERGENT B0 ;  /* 0x0000000000007941 */ /* 0x000fea0003800200 */
.L_x_19:
[----:B------:R-:W0:Y:S01]  /*0c50*/  S2UR UR8, SR_CgaCtaId ;  /* 0x00000000000879c3 */ /* 0x000e220000008800 */
[----:B------:R-:W-:Y:S01]  /*0c60*/  UMOV UR5, 0x400 ;  /* 0x0000040000057882 */ /* 0x000fe20000000000 */
[----:B------:R-:W-:Y:S01]  /*0c70*/  ISETP.GE.U32.AND P0, PT, R5, 0x2, PT ;  /* 0x000000020500780c */ /* 0x000fe20003f06070 */
[----:B------:R-:W-:Y:S02]  /*0c80*/  UIADD3 UR6, UPT, UPT, UR5, 0x800, URZ ;  /* 0x0000080005067890 */ /* 0x000fe4000fffe0ff */
[----:B0-----:R-:W-:Y:S02]  /*0c90*/  ULEA UR5, UR8, UR5, 0x18 ;  /* 0x0000000508057291 */ /* 0x001fe4000f8ec0ff */
[----:B------:R-:W-:-:S04]  /*0ca0*/  ULEA UR6, UR8, UR6, 0x18 ;  /* 0x0000000608067291 */ /* 0x000fc8000f8ec0ff */
[C---:B------:R-:W-:Y:S02]  /*0cb0*/  LEA R6, R4.reuse, UR5, 0x2 ;  /* 0x0000000504067c11 */ /* 0x040fe4000f8e10ff */
[----:B------:R-:W-:-:S03]  /*0cc0*/  LEA R7, R4, UR6, 0x2 ;  /* 0x0000000604077c11 */ /* 0x000fc6000f8e10ff */
[----:B------:R0:W-:Y:S04]  /*0cd0*/  STS [R6], R13 ;  /* 0x0000000d06007388 */ /* 0x0001e80000000800 */
[----:B------:R0:W-:Y:S01]  /*0ce0*/  STS [R7], R14 ;  /* 0x0000000e07007388 */ /* 0x0001e20000000800 */
[----:B------:R-:W-:Y:S05]  /*0cf0*/  @!P0 BRA `(.L_x_22) ;  /* 0x00000000007c8947 */ /* 0x000fea0003800000 */
[----:B0-----:R-:W-:Y:S02]  /*0d00*/  HFMA2 R6, -RZ, RZ, 0, 0 ;  /* 0x00000000ff067431 */ /* 0x001fe400000001ff */
[----:B------:R-:W-:-:S07]  /*0d10*/  IMAD.MOV.U32 R9, RZ, RZ, 0x2 ;  /* 0x00000002ff097424 */ /* 0x000fce00078e00ff */
.L_x_25:
[----:B------:R-:W-:Y:S01]  /*0d20*/  IMAD.MOV.U32 R11, RZ, RZ, R6 ;  /* 0x000000ffff0b7224 */ /* 0x000fe200078e0006 */
[----:B------:R-:W-:Y:S01]  /*0d30*/  IADD3 R6, PT, PT, R6, 0x1, RZ ;  /* 0x0000000106067810 */ /* 0x000fe20007ffe0ff */
[----:B------:R-:W-:Y:S03]  /*0d40*/  BAR.SYNC.DEFER_BLOCKING 0x0 ;  /* 0x0000000000007b1d */ /* 0x000fe60000010000 */
[----:B0-----:R-:W-:Y:S02]  /*0d50*/  SHF.R.U32.HI R7, RZ, R6, R5 ;  /* 0x00000006ff077219 */ /* 0x001fe40000011605 */
[----:B------:R-:W-:Y:S01]  /*0d60*/  SHF.L.U32 R8, R9, R11, RZ ;  /* 0x0000000b09087219 */ /* 0x000fe200000006ff */
[----:B------:R-:W-:Y:S01]  /*0d70*/  BSSY.RECONVERGENT B0, `(.L_x_23) ;  /* 0x0000016000007945 */ /* 0x000fe20003800200 */
[----:B------:R-:W-:Y:S02]  /*0d80*/  ISETP.GE.U32.AND P0, PT, R4, R7, PT ;  /* 0x000000070400720c */ /* 0x000fe40003f06070 */
[----:B------:R-:W-:-:S11]  /*0d90*/  ISETP.GE.U32.AND P1, PT, R8, R5, PT ;  /* 0x000000050800720c */ /* 0x000fd60003f26070 */
[----:B------:R-:W-:Y:S05]  /*0da0*/  @P0 BRA `(.L_x_24) ;  /* 0x0000000000480947 */ /* 0x000fea0003800000 */
[----:B------:R-:W0:Y:S01]  /*0db0*/  S2R R15, SR_CgaCtaId ;  /* 0x00000000000f7919 */ /* 0x000e220000008800 */
[C---:B------:R-:W-:Y:S01]  /*0dc0*/  VIADD R8, R2.reuse, 0x1 ;  /* 0x0000000102087836 */ /* 0x040fe20000000000 */
[----:B------:R-:W-:Y:S02]  /*0dd0*/  MOV R14, 0x400 ;  /* 0x00000400000e7802 */ /* 0x000fe40000000f00 */
[-C--:B------:R-:W-:Y:S02]  /*0de0*/  SHF.L.U32 R12, R2, R11.reuse, RZ ;  /* 0x0000000b020c7219 */ /* 0x080fe400000006ff */
[----:B------:R-:W-:Y:S02]  /*0df0*/  SHF.L.U32 R13, R8, R11, RZ ;  /* 0x0000000b080d7219 */ /* 0x000fe400000006ff */
[----:B0-----:R-:W-:-:S04]  /*0e00*/  LEA R7, R15, R14, 0x18 ;  /* 0x0000000e0f077211 */ /* 0x001fc800078ec0ff */
[----:B------:R-:W-:Y:S01]  /*0e10*/  LEA R11, R12, R7, 0x2 ;  /* 0x000000070c0b7211 */ /* 0x000fe200078e10ff */
[----:B------:R-:W-:-:S04]  /*0e20*/  IMAD R8, R13, 0x4, R7 ;  /* 0x000000040d087824 */ /* 0x000fc800078e0207 */
[----:B------:R-:W-:Y:S04]  /*0e30*/  LDS R7, [R11] ;  /* 0x000000000b077984 */ /* 0x000fe80000000800 */
[----:B------:R-:W0:Y:S02]  /*0e40*/  LDS R8, [R8] ;  /* 0x0000000008087984 */ /* 0x000e240000000800 */
[----:B0-----:R-:W-:-:S13]  /*0e50*/  FSETP.GEU.AND P0, PT, R7, R8, PT ;  /* 0x000000080700720b */ /* 0x001fda0003f0e000 */
[----:B------:R-:W-:Y:S01]  /*0e60*/  @!P0 VIADD R14, R14, 0x800 ;  /* 0x000008000e0e8836 */ /* 0x000fe20000000000 */
[----:B------:R-:W-:Y:S04]  /*0e70*/  @!P0 STS [R11], R8 ;  /* 0x000000080b008388 */ /* 0x000fe80000000800 */
[----:B------:R-:W-:-:S04]  /*0e80*/  @!P0 LEA R14, R15, R14, 0x18 ;  /* 0x0000000e0f0e8211 */ /* 0x000fc800078ec0ff */
[----:B------:R-:W-:Y:S01]  /*0e90*/  @!P0 LEA R12, R12, R14, 0x2 ;  /* 0x0000000e0c0c8211 */ /* 0x000fe200078e10ff */
[----:B------:R-:W-:-:S06]  /*0ea0*/  @!P0 IMAD R7, R13, 0x4, R14 ;  /* 0x000000040d078824 */ /* 0x000fcc00078e020e */
[----:B------:R-:W0:Y:S04]  /*0eb0*/  @!P0 LDS R7, [R7] ;  /* 0x0000000007078984 */ /* 0x000e280000000800 */
[----:B0-----:R0:W-:Y:S02]  /*0ec0*/  @!P0 STS [R12], R7 ;  /* 0x000000070c008388 */ /* 0x0011e40000000800 */
.L_x_24:
[----:B------:R-:W-:Y:S05]  /*0ed0*/  BSYNC.RECONVERGENT B0 ;  /* 0x0000000000007941 */ /* 0x000fea0003800200 */
.L_x_23:
[----:B------:R-:W-:Y:S05]  /*0ee0*/  @!P1 BRA `(.L_x_25) ;  /* 0xfffffffc008c9947 */ /* 0x000fea000383ffff */
.L_x_22:
[----:B------:R-:W1:Y:S08]  /*0ef0*/  S2UR UR6, SR_CgaCtaId ;  /* 0x00000000000679c3 */ /* 0x000e700000008800 */
[----:B------:R-:W-:Y:S01]  /*0f00*/  BAR.SYNC.DEFER_BLOCKING 0x0 ;  /* 0x0000000000007b1d */ /* 0x000fe20000010000 */
[----:B------:R-:W-:-:S05]  /*0f10*/  ISETP.NE.AND P0, PT, R4, RZ, PT ;  /* 0x000000ff0400720c */ /* 0x000fca0003f05270 */
[----:B------:R-:W-:Y:S02]  /*0f20*/  UMOV UR5, 0x400 ;  /* 0x0000040000057882 */ /* 0x000fe40000000000 */
[----:B0-----:R-:W0:Y:S08]  /*0f30*/  LDC R13, c[0x0][0x388] ;  /* 0x0000e200ff0d7b82 */ /* 0x001e300000000800 */
[----:B------:R-:W2:Y:S01]  /*0f40*/  @!P0 LDC.64 R6, c[0x0][0x3a0] ;  /* 0x0000e800ff068b82 */ /* 0x000ea20000000a00 */
[----:B-1----:R-:W-:Y:S01]  /*0f50*/  ULEA UR5, UR6, UR5, 0x18 ;  /* 0x0000000506057291 */ /* 0x002fe2000f8ec0ff */
[----:B0-----:R-:W-:-:S08]  /*0f60*/  @!P0 IMAD R11, R13, UR4, R10 ;  /* 0x000000040d0b8c24 */ /* 0x001fd0000f8e020a */
[----:B------:R-:W0:Y:S01]  /*0f70*/  LDS R9, [UR5+0x800] ;  /* 0x00080005ff097984 */ /* 0x000e220008000800 */
[----:B------:R-:W-:Y:S02]  /*0f80*/  VIADD R10, R10, 0x1 ;  /* 0x000000010a0a7836 */ /* 0x000fe40000000000 */
[----:B--2---:R-:W-:-:S05]  /*0f90*/  @!P0 IMAD.WIDE R6, R11, 0x4, R6 ;  /* 0x000000040b068825 */ /* 0x004fca00078e0206 */
[----:B0-----:R3:W-:Y:S01]  /*0fa0*/  @!P0 STG.E desc[UR10][R6.64], R9 ;  /* 0x0000000906008986 */ /* 0x0017e2000c10190a */
[----:B------:R-:W-:-:S13]  /*0fb0*/  ISETP.NE.AND P0, PT, R10, R13, PT ;  /* 0x0000000d0a00720c */ /* 0x000fda0003f05270 */
[----:B---3--:R-:W-:Y:S05]  /*0fc0*/  @P0 BRA `(.L_x_26) ;  /* 0xfffffff800400947 */ /* 0x008fea000383ffff */
.L_x_18:
[----:B------:R-:W3:Y:S01]  /*0fd0*/  LDCU UR5, c[0x0][0x380] ;  /* 0x00007000ff0577ac */ /* 0x000ee20008000800 */
[----:B------:R-:W-:-:S04]  /*0fe0*/  UIADD3 UR4, UPT, UPT, UR9, UR4, URZ ;  /* 0x0000000409047290 */ /* 0x000fc8000fffe0ff */
[----:B---3--:R-:W-:-:S09]  /*0ff0*/  UISETP.GE.AND UP0, UPT, UR4, UR5, UPT ;  /* 0x000000050400728c */ /* 0x008fd2000bf06270 */
[----:B------:R-:W-:Y:S05]  /*1000*/  BRA.U !UP0, `(.L_x_27) ;  /* 0xfffffff108a87547 */ /* 0x000fea000b83ffff */
[----:B------:R-:W-:Y:S05]  /*1010*/  EXIT ;  /* 0x000000000000794d */ /* 0x000fea0003800000 */
.L_x_28:
        /* <DEDUP_REMOVED lines=14> */
.L_x_78:


//--------------------- .text._Z18binarysearchKerneliiiPKfS0_Pi --------------------------
	.section	.text._Z18binarysearchKerneliiiPKfS0_Pi,"ax",@progbits
	.align	128
        .global         _Z18binarysearchKerneliiiPKfS0_Pi
        .type           _Z18binarysearchKerneliiiPKfS0_Pi,@function
        .size           _Z18binarysearchKerneliiiPKfS0_Pi,(.L_x_79 - _Z18binarysearchKerneliiiPKfS0_Pi)
        .other          _Z18binarysearchKerneliiiPKfS0_Pi,@"STO_CUDA_ENTRY STV_DEFAULT"
_Z18binarysearchKerneliiiPKfS0_Pi:
.text._Z18binarysearchKerneliiiPKfS0_Pi:
[----:B------:R-:W-:Y:S08]  /*0000*/  LDC R1, c[0x0][0x37c] ;  /* 0x0000df00ff017b82 */ /* 0x000ff00000000800 */
[----:B------:R-:W0:Y:S01]  /*0010*/  LDC R0, c[0x0][0x384] ;  /* 0x0000e100ff007b82 */ /* 0x000e220000000800 */
[----:B------:R-:W-:-:S05]  /*0020*/  UMOV UR4, 0x1 ;  /* 0x0000000100047882 */ /* 0x000fca0000000000 */
.L_x_29:
[----:B0-----:R-:W-:Y:S01]  /*0030*/  ISETP.LE.AND P0, PT, R0, UR4, PT ;  /* 0x0000000400007c0c */ /* 0x001fe2000bf03270 */
[----:B------:R-:W-:Y:S01]  /*0040*/  UMOV UR5, UR4 ;  /* 0x0000000400057c82 */ /* 0x000fe20008000000 */
[----:B------:R-:W-:-:S11]  /*0050*/  USHF.L.U32 UR4, UR4, 0x1, URZ ;  /* 0x0000000104047899 */ /* 0x000fd600080006ff */
[----:B------:R-:W-:Y:S05]  /*0060*/  @!P0 BRA `(.L_x_29) ;  /* 0xfffffffc00f08947 */ /* 0x000fea000383ffff */
[----:B------:R-:W0:Y:S08]  /*0070*/  S2UR UR4, SR_CTAID.X ;  /* 0x00000000000479c3 */ /* 0x000e300000002500 */
[----:B------:R-:W0:Y:S02]  /*0080*/  LDC R2, c[0x0][0x380] ;  /* 0x0000e000ff027b82 */ /* 0x000e240000000800 */
[----:B0-----:R-:W-:-:S13]  /*0090*/  ISETP.LE.AND P0, PT, R2, UR4, PT ;  /* 0x0000000402007c0c */ /* 0x001fda000bf03270 */
[----:B------:R-:W-:Y:S05]  /*00a0*/  @P0 EXIT ;  /* 0x000000000000094d */ /* 0x000fea0003800000 */
[----:B------:R-:W0:Y:S01]  /*00b0*/  S2R R2, SR_TID.X ;  /* 0x0000000000027919 */ /* 0x000e220000002100 */
[----:B------:R-:W0:Y:S01]  /*00c0*/  S2UR UR6, SR_CTAID.Y ;  /* 0x00000000000679c3 */ /* 0x000e220000002600 */
[----:B------:R-:W-:Y:S01]  /*00d0*/  UISETP.GT.AND UP0, UPT, UR5, URZ, UPT ;  /* 0x000000ff0500728c */ /* 0x000fe2000bf04270 */
[----:B------:R-:W-:Y:S01]  /*00e0*/  IADD3 R0, PT, PT, R0, -0x1, RZ ;  /* 0xffffffff00007810 */ /* 0x000fe20007ffe0ff */
[----:B------:R-:W1:Y:S05]  /*00f0*/  LDCU.64 UR10, c[0x0][0x358] ;  /* 0x00006b00ff0a77ac */ /* 0x000e6a0008000a00 */
[----:B------:R-:W0:Y:S01]  /*0100*/  LDC R3, c[0x0][0x360] ;  /* 0x0000d800ff037b82 */ /* 0x000e220000000800 */
[----:B------:R-:W2:Y:S01]  /*0110*/  LDCU UR7, c[0x0][0x374] ;  /* 0x00006e80ff0777ac */ /* 0x000ea20008000800 */
[----:B------:R-:W3:Y:S01]  /*0120*/  LDCU UR8, c[0x0][0x370] ;  /* 0x00006e00ff0877ac */ /* 0x000ee20008000800 */
[----:B0-----:R-:W-:-:S02]  /*0130*/  IMAD R2, R3, UR6, R2 ;  /* 0x0000000603027c24 */ /* 0x001fc4000f8e0202 */
[----:B--2---:R-:W-:Y:S01]  /*0140*/  IMAD R3, R3, UR7, RZ ;  /* 0x0000000703037c24 */ /* 0x004fe2000f8e02ff */
[----:B-1-3--:R-:W-:Y:S06]  /*0150*/  BRA.U UP0, `(.L_x_30) ;  /* 0x0000000100487547 */ /* 0x00afec000b800000 */
.L_x_34:
[----:B------:R-:W0:Y:S01]  /*0160*/  LDC R9, c[0x0][0x388] ;  /* 0x0000e200ff097b82 */ /* 0x000e220000000800 */
[----:B------:R-:W-:Y:S01]  /*0170*/  BSSY.RECONVERGENT B0, `(.L_x_31) ;  /* 0x000000b000007945 */ /* 0x000fe20003800200 */
[----:B0-----:R-:W-:-:S13]  /*0180*/  ISETP.GE.AND P0, PT, R2, R9, PT ;  /* 0x000000090200720c */ /* 0x001fda0003f06270 */
[----:B-1----:R-:W-:Y:S05]  /*0190*/  @P0 BRA `(.L_x_32) ;  /* 0x0000000000200947 */ /* 0x002fea0003800000 */
[----:B------:R-:W0:Y:S01]  /*01a0*/  LDC.64 R6, c[0x0][0x3a0] ;  /* 0x0000e800ff067b82 */ /* 0x000e220000000a00 */
[----:B------:R-:W-:-:S07]  /*01b0*/  MOV R8, R2 ;  /* 0x0000000200087202 */ /* 0x000fce0000000f00 */
.L_x_33:
[--C-:B-1----:R-:W-:Y:S02]  /*01c0*/  IMAD R5, R9, UR4, R8.reuse ;  /* 0x0000000409057c24 */ /* 0x102fe4000f8e0208 */
[----:B------:R-:W-:Y:S02]  /*01d0*/  IMAD.IADD R8, R3, 0x1, R8 ;  /* 0x0000000103087824 */ /* 0x000fe400078e0208 */
[----:B0-----:R-:W-:-:S03]  /*01e0*/  IMAD.WIDE R4, R5, 0x4, R6 ;  /* 0x0000000405047825 */ /* 0x001fc600078e0206 */
[----:B------:R-:W-:Y:S02]  /*01f0*/  ISETP.GE.AND P0, PT, R8, R9, PT ;  /* 0x000000090800720c */ /* 0x000fe40003f06270 */
[----:B------:R1:W-:Y:S11]  /*0200*/  STG.E desc[UR10][R4.64], R0 ;  /* 0x0000000004007986 */ /* 0x0003f6000c10190a */
[----:B------:R-:W-:Y:S05]  /*0210*/  @!P0 BRA `(.L_x_33) ;  /* 0xfffffffc00e88947 */ /* 0x000fea000383ffff */
.L_x_32:
[----:B------:R-:W-:Y:S05]  /*0220*/  BSYNC.RECONVERGENT B0 ;  /* 0x0000000000007941 */ /* 0x000fea0003800200 */
.L_x_31:
[----:B------:R-:W0:Y:S01]  /*0230*/  LDCU UR5, c[0x0][0x380] ;  /* 0x00007000ff0577ac */ /* 0x000e220008000800 */
[----:B------:R-:W-:-:S04]  /*0240*/  UIADD3 UR4, UPT, UPT, UR8, UR4, URZ ;  /* 0x0000000408047290 */ /* 0x000fc8000fffe0ff */
[----:B0-----:R-:W-:-:S09]  /*0250*/  UISETP.GE.AND UP0, UPT, UR4, UR5, UPT ;  /* 0x000000050400728c */ /* 0x001fd2000bf06270 */
[----:B------:R-:W-:Y:S05]  /*0260*/  BRA.U !UP0, `(.L_x_34) ;  /* 0xfffffffd08bc7547 */ /* 0x000fea000b83ffff */
[----:B------:R-:W-:Y:S05]  /*0270*/  EXIT ;  /* 0x000000000000794d */ /* 0x000fea0003800000 */
.L_x_30:
[----:B------:R-:W0:Y:S01]  /*0280*/  LDCU UR6, c[0x0][0x388] ;  /* 0x00007100ff0677ac */ /* 0x000e220008000800 */
[----:B------:R-:W-:Y:S01]  /*0290*/  BSSY.RECONVERGENT B0, `(.L_x_35) ;  /* 0x0000029000007945 */ /* 0x000fe20003800200 */
[----:B0-----:R-:W-:-:S13]  /*02a0*/  ISETP.GE.AND P0, PT, R2, UR6, PT ;  /* 0x0000000602007c0c */ /* 0x001fda000bf06270 */
[----:B-1----:R-:W-:Y:S05]  /*02b0*/  @P0 BRA `(.L_x_36) ;  /* 0x0000000000980947 */ /* 0x002fea0003800000 */
[----:B------:R-:W0:Y:S08]  /*02c0*/  LDC R7, c[0x0][0x384] ;  /* 0x0000e100ff077b82 */ /* 0x000e300000000800 */
[----:B------:R-:W1:Y:S01]  /*02d0*/  LDC.64 R4, c[0x0][0x390] ;  /* 0x0000e400ff047b82 */ /* 0x000e620000000a00 */
[----:B0-----:R-:W-:-:S04]  /*02e0*/  IMAD R7, R7, UR4, R0 ;  /* 0x0000000407077c24 */ /* 0x001fc8000f8e0200 */
[----:B-1----:R-:W-:-:S05]  /*02f0*/  IMAD.WIDE R4, R7, 0x4, R4 ;  /* 0x0000000407047825 */ /* 0x002fca00078e0204 */
[----:B------:R0:W5:Y:S01]  /*0300*/  LDG.E.CONSTANT R13, desc[UR10][R4.64] ;  /* 0x0000000a040d7981 */ /* 0x000162000c1e9900 */
[----:B------:R-:W-:-:S07]  /*0310*/  MOV R8, R2 ;  /* 0x0000000200087202 */ /* 0x000fce0000000f00 */
.L_x_40:
[----:B-1----:R-:W1:Y:S08]  /*0320*/  LDC R9, c[0x0][0x388] ;  /* 0x0000e200ff097b82 */ /* 0x002e700000000800 */
[----:B------:R-:W2:Y:S08]  /*0330*/  LDC.64 R6, c[0x0][0x398] ;  /* 0x0000e600ff067b82 */ /* 0x000eb00000000a00 */
[----:B------:R-:W3:Y:S01]  /*0340*/  LDC R19, c[0x0][0x384] ;  /* 0x0000e100ff137b82 */ /* 0x000ee20000000800 */
[----:B-1----:R-:W-:-:S07]  /*0350*/  IMAD R15, R9, UR4, R8 ;  /* 0x00000004090f7c24 */ /* 0x002fce000f8e0208 */
[----:B0-----:R-:W0:Y:S01]  /*0360*/  LDC.64 R4, c[0x0][0x390] ;  /* 0x0000e400ff047b82 */ /* 0x001e220000000a00 */
[----:B--2---:R-:W-:-:S06]  /*0370*/  IMAD.WIDE R6, R15, 0x4, R6 ;  /* 0x000000040f067825 */ /* 0x004fcc00078e0206 */
[----:B------:R-:W2:Y:S01]  /*0380*/  LDG.E.CONSTANT R6, desc[UR10][R6.64] ;  /* 0x0000000a06067981 */ /* 0x000ea2000c1e9900 */
[----:B------:R-:W-:Y:S02]  /*0390*/  IMAD.IADD R8, R3, 0x1, R8 ;  /* 0x0000000103087824 */ /* 0x000fe400078e0208 */
[----:B------:R-:W-:-:S03]  /*03a0*/  IMAD.MOV.U32 R10, RZ, RZ, R0 ;  /* 0x000000ffff0a7224 */ /* 0x000fc600078e0000 */
[----:B------:R-:W-:Y:S02]  /*03b0*/  ISETP.GE.AND P1, PT, R8, R9, PT ;  /* 0x000000090800720c */ /* 0x000fe40003f26270 */
[----:B------:R-:W-:Y:S01]  /*03c0*/  MOV R9, UR5 ;  /* 0x0000000500097c02 */ /* 0x000fe20008000f00 */
[----:B0-23-5:R-:W-:-:S10]  /*03d0*/  FMUL R17, R13, R6 ;  /* 0x000000060d117220 */ /* 0x02dfd40000400000 */
.L_x_39:
[----:B------:R-:W-:Y:S01]  /*03e0*/  ISETP.GE.AND P2, PT, R10, R9, PT ;  /* 0x000000090a00720c */ /* 0x000fe20003f46270 */
[----:B------:R-:W-:Y:S01]  /*03f0*/  BSSY.RECONVERGENT B1, `(.L_x_37) ;  /* 0x000000b000017945 */ /* 0x000fe20003800200 */
[----:B------:R-:W-:Y:S01]  /*0400*/  HFMA2 R11, -RZ, RZ, 0, 0 ;  /* 0x00000000ff0b7431 */ /* 0x000fe200000001ff */
[----:B------:R-:W-:Y:S02]  /*0410*/  ISETP.GT.U32.AND P0, PT, R9, 0x1, PT ;  /* 0x000000010900780c */ /* 0x000fe40003f04070 */
[----:B------:R-:W-:-:S08]  /*0420*/  SHF.R.U32.HI R12, RZ, 0x1, R9 ;  /* 0x00000001ff0c7819 */ /* 0x000fd00000011609 */
[----:B------:R-:W-:Y:S05]  /*0430*/  @!P2 BRA `(.L_x_38) ;  /* 0x000000000018a947 */ /* 0x000fea0003800000 */
[----:B------:R-:W-:-:S04]  /*0440*/  IMAD R6, R19, UR4, R10 ;  /* 0x0000000413067c24 */ /* 0x000fc8000f8e020a */
[----:B------:R-:W-:-:S04]  /*0450*/  IMAD.IADD R7, R6, 0x1, -R9 ;  /* 0x0000000106077824 */ /* 0x000fc800078e0a09 */
[----:B------:R-:W-:-:S06]  /*0460*/  IMAD.WIDE R6, R7, 0x4, R4 ;  /* 0x0000000407067825 */ /* 0x000fcc00078e0204 */
[----:B------:R-:W2:Y:S02]  /*0470*/  LDG.E.CONSTANT R6, desc[UR10][R6.64] ;  /* 0x0000000a06067981 */ /* 0x000ea4000c1e9900 */
[----:B--2---:R-:W-:-:S04]  /*0480*/  FSETP.GE.AND P2, PT, R6, R17, PT ;  /* 0x000000110600720b */ /* 0x004fc80003f46000 */
[----:B------:R-:W-:-:S09]  /*0490*/  SEL R11, R9, RZ, P2 ;  /* 0x000000ff090b7207 */ /* 0x000fd20001000000 */
.L_x_38:
[----:B------:R-:W-:Y:S05]  /*04a0*/  BSYNC.RECONVERGENT B1 ;  /* 0x0000000000017941 */ /* 0x000fea0003800200 */
.L_x_37:
[----:B------:R-:W-:Y:S01]  /*04b0*/  IADD3 R10, PT, PT, -R11, R10, RZ ;  /* 0x0000000a0b0a7210 */ /* 0x000fe20007ffe1ff */
[----:B------:R-:W-:Y:S01]  /*04c0*/  IMAD.MOV.U32 R9, RZ, RZ, R12 ;  /* 0x000000ffff097224 */ /* 0x000fe200078e000c */
[----:B------:R-:W-:Y:S06]  /*04d0*/  @P0 BRA `(.L_x_39) ;  /* 0xfffffffc00c00947 */ /* 0x000fec000383ffff */
[----:B------:R-:W0:Y:S02]  /*04e0*/  LDC.64 R4, c[0x0][0x3a0] ;  /* 0x0000e800ff047b82 */ /* 0x000e240000000a00 */
[----:B0-----:R-:W-:-:S05]  /*04f0*/  IMAD.WIDE R4, R15, 0x4, R4 ;  /* 0x000000040f047825 */ /* 0x001fca00078e0204 */
[----:B------:R1:W-:Y:S01]  /*0500*/  STG.E desc[UR10][R4.64], R10 ;  /* 0x0000000a04007986 */ /* 0x0003e2000c10190a */
[----:B------:R-:W-:Y:S05]  /*0510*/  @!P1 BRA `(.L_x_40) ;  /* 0xfffffffc00809947 */ /* 0x000fea000383ffff */
.L_x_36:
[----:B------:R-:W-:Y:S05]  /*0520*/  BSYNC.RECONVERGENT B0 ;  /* 0x0000000000007941 */ /* 0x000fea0003800200 */
.L_x_35:
[----:B------:R-:W0:Y:S01]  /*0530*/  LDCU UR6, c[0x0][0x380] ;  /* 0x00007000ff0677ac */ /* 0x000e220008000800 */
[----:B------:R-:W-:-:S04]  /*0540*/  UIADD3 UR4, UPT, UPT, UR8, UR4, URZ ;  /* 0x0000000408047290 */ /* 0x000fc8000fffe0ff */
[----:B0-----:R-:W-:-:S09]  /*0550*/  UISETP.GE.AND UP0, UPT, UR4, UR6, UPT ;  /* 0x000000060400728c */ /* 0x001fd2000bf06270 */
[----:B------:R-:W-:Y:S05]  /*0560*/  BRA.U !UP0, `(.L_x_30) ;  /* 0xfffffffd08447547 */ /* 0x000fea000b83ffff */
[----:B------:R-:W-:Y:S05]  /*0570*/  EXIT ;  /* 0x000000000000794d */ /* 0x000fea0003800000 */
.L_x_41:
        /* <DEDUP_REMOVED lines=16> */
.L_x_79:


//--------------------- .text._Z12cumsumKerneliiPKfPf --------------------------
	.section	.text._Z12cumsumKerneliiPKfPf,"ax",@progbits
	.align	128
        .global         _Z12cumsumKerneliiPKfPf
        .type           _Z12cumsumKerneliiPKfPf,@function
        .size           _Z12cumsumKerneliiPKfPf,(.L_x_80 - _Z12cumsumKerneliiPKfPf)
        .other          _Z12cumsumKerneliiPKfPf,@"STO_CUDA_ENTRY STV_DEFAULT"
_Z12cumsumKerneliiPKfPf:
.text._Z12cumsumKerneliiPKfPf:
[----:B------:R-:W-:Y:S08]  /*0000*/  LDC R1, c[0x0][0x37c] ;  /* 0x0000df00ff017b82 */ /* 0x000ff00000000800 */
[----:B------:R-:W0:Y:S08]  /*0010*/  S2UR UR5, SR_CTAID.X ;  /* 0x00000000000579c3 */ /* 0x000e300000002500 */
[----:B------:R-:W0:Y:S02]  /*0020*/  LDC R0, c[0x0][0x380] ;  /* 0x0000e000ff007b82 */ /* 0x000e240000000800 */
[----:B0-----:R-:W-:-:S13]  /*0030*/  ISETP.LE.AND P0, PT, R0, UR5, PT ;  /* 0x0000000500007c0c */ /* 0x001fda000bf03270 */
[----:B------:R-:W-:Y:S05]  /*0040*/  @P0 EXIT ;  /* 0x000000000000094d */ /* 0x000fea0003800000 */
[----:B------:R-:W0:Y:S01]  /*0050*/  LDC R0, c[0x0][0x360] ;  /* 0x0000d800ff007b82 */ /* 0x000e220000000800 */
[----:B------:R-:W1:Y:S02]  /*0060*/  LDCU.64 UR8, c[0x0][0x358] ;  /* 0x00006b00ff0877ac */ /* 0x000e640008000a00 */
.L_x_74:
[----:B--2---:R-:W2:Y:S02]  /*0070*/  LDCU UR4, c[0x0][0x384] ;  /* 0x00007080ff0477ac */ /* 0x004ea40008000800 */
[----:B--2---:R-:W-:-:S09]  /*0080*/  UISETP.GE.AND UP0, UPT, UR4, 0x1, UPT ;  /* 0x000000010400788c */ /* 0x004fd2000bf06270 */
[----:B-1--4-:R-:W-:Y:S05]  /*0090*/  BRA.U !UP0, `(.L_x_42) ;  /* 0x0000001508687547 */ /* 0x012fea000b800000 */
[----:B------:R-:W-:Y:S02]  /*00a0*/  CS2R R2, SRZ ;  /* 0x0000000000027805 */ /* 0x000fe4000001ff00 */
[----:B------:R-:W-:-:S07]  /*00b0*/  CS2R R4, SRZ ;  /* 0x0000000000047805 */ /* 0x000fce000001ff00 */
.L_x_73:
[----:B-12-4-:R-:W2:Y:S01]  /*00c0*/  S2R R15, SR_TID.X ;  /* 0x00000000000f7919 */ /* 0x016ea20000002100 */
[----:B------:R-:W3:Y:S01]  /*00d0*/  LDC R8, c[0x0][0x384] ;  /* 0x0000e100ff087b82 */ /* 0x000ee20000000800 */
[----:B------:R-:W-:Y:S01]  /*00e0*/  BSSY.RECONVERGENT B0, `(.L_x_43) ;  /* 0x00000b6000007945 */ /* 0x000fe20003800200 */
[----:B---3--:R-:W-:Y:S02]  /*00f0*/  IMAD.IADD R6, R8, 0x1, -R5 ;  /* 0x0000000108067824 */ /* 0x008fe400078e0a05 */
[----:B------:R-:W-:-:S03]  /*0100*/  IMAD R7, R3, -0x2000, R8 ;  /* 0xffffe00003077824 */ /* 0x000fc600078e0208 */
[----:B------:R-:W-:Y:S01]  /*0110*/  VIMNMX R6, PT, PT, R6, 0x2000, PT ;  /* 0x0000200006067848 */ /* 0x000fe20003fe0100 */
[----:B--2---:R-:W-:Y:S01]  /*0120*/  IMAD.SHL.U32 R15, R15, 0x4, RZ ;  /* 0x000000040f0f7824 */ /* 0x004fe200078e00ff */
[----:B------:R-:W-:-:S04]  /*0130*/  VIMNMX R13, PT, PT, R7, 0x2000, PT ;  /* 0x00002000070d7848 */ /* 0x000fc80003fe0100 */
[----:B------:R-:W-:Y:S01]  /*0140*/  ISETP.GE.AND P0, PT, R15, R6, PT ;  /* 0x000000060f00720c */ /* 0x000fe20003f06270 */
[----:B------:R-:W-:-:S05]  /*0150*/  VIADD R8, R13, 0x3 ;  /* 0x000000030d087836 */ /* 0x000fca0000000000 */
[----:B------:R-:W-:-:S07]  /*0160*/  LOP3.LUT R7, R8, 0xfffffffc, RZ, 0xc0, !PT ;  /* 0xfffffffc08077812 */ /* 0x000fce00078ec0ff */
[----:B------:R-:W-:Y:S05]  /*0170*/  @P0 BRA `(.L_x_44) ;  /* 0x0000000800b00947 */ /* 0x000fea0003800000 */
[C---:B------:R-:W-:Y:S01]  /*0180*/  LOP3.LUT R12, R8.reuse, 0xc, RZ, 0xc0, !PT ;  /* 0x0000000c080c7812 */ /* 0x040fe200078ec0ff */
[C---:B------:R-:W-:Y:S01]  /*0190*/  IMAD.IADD R10, R13.reuse, 0x1, -R7 ;  /* 0x000000010d0a7824 */ /* 0x040fe200078e0a07 */
[----:B------:R-:W-:Y:S02]  /*01a0*/  LOP3.LUT R8, R8, 0x4, RZ, 0xc0, !PT ;  /* 0x0000000408087812 */ /* 0x000fe400078ec0ff */
[----:B------:R-:W-:Y:S02]  /*01b0*/  IADD3 R12, PT, PT, -R13, R12, RZ ;  /* 0x0000000c0d0c7210 */ /* 0x000fe40007ffe1ff */
[----:B------:R-:W-:Y:S02]  /*01c0*/  IADD3 R18, PT, PT, RZ, -R13, -R8 ;  /* 0x8000000dff127210 */ /* 0x000fe40007ffe808 */
[----:B------:R-:W-:Y:S02]  /*01d0*/  LOP3.LUT R8, R12, 0xf, RZ, 0xc0, !PT ;  /* 0x0000000f0c087812 */ /* 0x000fe400078ec0ff */
[----:B------:R-:W-:-:S02]  /*01e0*/  LOP3.LUT R9, R18, 0x7, RZ, 0xc0, !PT ;  /* 0x0000000712097812 */ /* 0x000fc400078ec0ff */
[----:B------:R-:W-:Y:S01]  /*01f0*/  IADD3 R13, PT, PT, -R13, R7, RZ ;  /* 0x000000070d0d7210 */ /* 0x000fe20007ffe1ff */
[----:B------:R-:W-:Y:S01]  /*0200*/  VIADD R8, R8, 0xffffffff ;  /* 0xffffffff08087836 */ /* 0x000fe20000000000 */
[----:B------:R-:W-:Y:S01]  /*0210*/  ISETP.GT.U32.AND P1, PT, R10, -0x10, PT ;  /* 0xfffffff00a00780c */ /* 0x000fe20003f24070 */
[----:B------:R-:W-:Y:S01]  /*0220*/  VIADD R9, R9, 0xffffffff ;  /* 0xffffffff09097836 */ /* 0x000fe20000000000 */
[----:B------:R-:W-:Y:S02]  /*0230*/  LOP3.LUT R14, R13, 0xfffffff0, RZ, 0xc0, !PT ;  /* 0xfffffff00d0e7812 */ /* 0x000fe400078ec0ff */
[----:B------:R-:W-:Y:S02]  /*0240*/  ISETP.GE.U32.AND P2, PT, R8, 0x7, PT ;  /* 0x000000070800780c */ /* 0x000fe40003f46070 */
[----:B------:R-:W-:Y:S02]  /*0250*/  ISETP.GE.U32.AND P3, PT, R9, 0x3, PT ;  /* 0x000000030900780c */ /* 0x000fe40003f66070 */
[----:B------:R-:W-:-:S11]  /*0260*/  LOP3.LUT R18, R18, 0x3, RZ, 0xc0, !PT ;  /* 0x0000000312127812 */ /* 0x000fd600078ec0ff */
.L_x_54:
[----:B------:R-:W-:Y:S01]  /*0270*/  VIADD R9, R15, 0x3 ;  /* 0x000000030f097836 */ /* 0x000fe20000000000 */
[----:B------:R-:W-:Y:S04]  /*0280*/  BSSY.RECONVERGENT B1, `(.L_x_45) ;  /* 0x0000092000017945 */ /* 0x000fe80003800200 */
[----:B------:R-:W-:-:S13]  /*0290*/  ISETP.GE.AND P0, PT, R9, R6, PT ;  /* 0x000000060900720c */ /* 0x000fda0003f06270 */
[----:B----4-:R-:W-:Y:S05]  /*02a0*/  @!P0 BRA `(.L_x_46) ;  /* 0x0000000400ec8947 */ /* 0x010fea0003800000 */
[----:B------:R-:W2:Y:S01]  /*02b0*/  S2UR UR6, SR_CgaCtaId ;  /* 0x00000000000679c3 */ /* 0x000ea20000008800 */
[--C-:B------:R-:W-:Y:S01]  /*02c0*/  IMAD.IADD R9, R6, 0x1, -R15.reuse ;  /* 0x0000000106097824 */ /* 0x100fe200078e0a0f */
[----:B------:R-:W-:Y:S01]  /*02d0*/  UMOV UR4, 0x400 ;  /* 0x0000040000047882 */ /* 0x000fe20000000000 */
[----:B------:R-:W-:Y:S01]  /*02e0*/  BSSY.RECONVERGENT B2, `(.L_x_47) ;  /* 0x0000026000027945 */ /* 0x000fe20003800200 */
[----:B------:R-:W-:Y:S01]  /*02f0*/  IMAD.U32 R19, RZ, RZ, UR4 ;  /* 0x00000004ff137e24 */ /* 0x000fe2000f8e00ff */
[----:B------:R-:W-:Y:S01]  /*0300*/  PLOP3.LUT P0, PT, PT, PT, PT, 0x80, 0x8 ;  /* 0x000000000008781c */ /* 0x000fe20003f0f070 */
[----:B------:R-:W-:Y:S01]  /*0310*/  IMAD.MOV.U32 R27, RZ, RZ, R15 ;  /* 0x000000ffff1b7224 */ /* 0x000fe200078e000f */
[----:B------:R-:W-:Y:S01]  /*0320*/  ISETP.GT.AND P4, PT, R9, 0x3, PT ;  /* 0x000000030900780c */ /* 0x000fe20003f84270 */
[----:B------:R-:W3:Y:S01]  /*0330*/  LDC R8, c[0x0][0x384] ;  /* 0x0000e100ff087b82 */ /* 0x000ee20000000800 */
[----:B------:R-:W-:Y:S01]  /*0340*/  IMAD.MOV.U32 R11, RZ, RZ, RZ ;  /* 0x000000ffff0b7224 */ /* 0x000fe200078e00ff */
[----:B--2---:R-:W-:-:S04]  /*0350*/  MOV R20, UR6 ;  /* 0x0000000600147c02 */ /* 0x004fc80008000f00 */
[----:B------:R-:W-:Y:S01]  /*0360*/  LEA R26, R20, R19, 0x18 ;  /* 0x00000013141a7211 */ /* 0x000fe200078ec0ff */
[----:B---3--:R-:W-:-:S03]  /*0370*/  IMAD R8, R8, UR5, R5 ;  /* 0x0000000508087c24 */ /* 0x008fc6000f8e0205 */
[----:B------:R-:W-:Y:S01]  /*0380*/  LEA R24, R15, R26, 0x2 ;  /* 0x0000001a0f187211 */ /* 0x000fe200078e10ff */
[----:B------:R-:W-:Y:S01]  /*0390*/  IMAD.IADD R21, R8, 0x1, R15 ;  /* 0x0000000108157824 */ /* 0x000fe200078e020f */
[----:B------:R-:W-:Y:S06]  /*03a0*/  @!P4 BRA `(.L_x_48) ;  /* 0x000000000064c947 */ /* 0x000fec0003800000 */
[----:B------:R-:W-:Y:S01]  /*03b0*/  PLOP3.LUT P0, PT, PT, PT, PT, 0x8, 0x80 ;  /* 0x000000000080781c */ /* 0x000fe20003f0e170 */
[----:B------:R-:W-:-:S12]  /*03c0*/  VIADD R25, R6, 0xfffffffd ;  /* 0xfffffffd06197836 */ /* 0x000fd80000000000 */
.L_x_49:
[----:B------:R-:W2:Y:S01]  /*03d0*/  LDC.64 R8, c[0x0][0x388] ;  /* 0x0000e200ff087b82 */ /* 0x000ea20000000a00 */
[C---:B------:R-:W-:Y:S02]  /*03e0*/  VIADD R17, R21.reuse, 0x2 ;  /* 0x0000000215117836 */ /* 0x040fe40000000000 */
[C---:B------:R-:W-:Y:S02]  /*03f0*/  VIADD R23, R21.reuse, 0x1 ;  /* 0x0000000115177836 */ /* 0x040fe40000000000 */
[----:B--2---:R-:W-:-:S04]  /*0400*/  IMAD.WIDE R28, R21, 0x4, R8 ;  /* 0x00000004151c7825 */ /* 0x004fc800078e0208 */
[--C-:B------:R-:W-:Y:S02]  /*0410*/  IMAD.WIDE R16, R17, 0x4, R8.reuse ;  /* 0x0000000411107825 */ /* 0x100fe400078e0208 */
[----:B-1----:R-:W2:Y:S02]  /*0420*/  LDG.E.CONSTANT R28, desc[UR8][R28.64] ;  /* 0x000000081c1c7981 */ /* 0x002ea4000c1e9900 */
[----:B------:R-:W-:Y:S02]  /*0430*/  IMAD.WIDE R22, R23, 0x4, R8 ;  /* 0x0000000417167825 */ /* 0x000fe400078e0208 */
[----:B------:R1:W3:Y:S04]  /*0440*/  LDG.E.CONSTANT R10, desc[UR8][R16.64] ;  /* 0x00000008100a7981 */ /* 0x0002e8000c1e9900 */
[----:B------:R-:W4:Y:S01]  /*0450*/  LDG.E.CONSTANT R23, desc[UR8][R22.64] ;  /* 0x0000000816177981 */ /* 0x000f22000c1e9900 */
[----:B-1----:R-:W-:-:S05]  /*0460*/  IADD3 R17, PT, PT, R21, 0x3, RZ ;  /* 0x0000000315117810 */ /* 0x002fca0007ffe0ff */
[----:B------:R-:W-:-:S06]  /*0470*/  IMAD.WIDE R16, R17, 0x4, R8 ;  /* 0x0000000411107825 */ /* 0x000fcc00078e0208 */
[----:B------:R-:W5:Y:S01]  /*0480*/  LDG.E.CONSTANT R17, desc[UR8][R16.64] ;  /* 0x0000000810117981 */ /* 0x000f62000c1e9900 */
[----:B------:R-:W-:-:S05]  /*0490*/  VIADD R27, R27, 0x4 ;  /* 0x000000041b1b7836 */ /* 0x000fca0000000000 */
[----:B------:R-:W-:Y:S01]  /*04a0*/  ISETP.GE.AND P4, PT, R27, R25, PT ;  /* 0x000000191b00720c */ /* 0x000fe20003f86270 */
[----:B------:R-:W-:Y:S02]  /*04b0*/  VIADD R21, R21, 0x4 ;  /* 0x0000000415157836 */ /* 0x000fe40000000000 */
[----:B--2---:R-:W-:-:S04]  /*04c0*/  FADD R8, R28, R11 ;  /* 0x0000000b1c087221 */ /* 0x004fc80000000000 */
[----:B----4-:R-:W-:-:S04]  /*04d0*/  FADD R9, R8, R23 ;  /* 0x0000001708097221 */ /* 0x010fc80000000000 */
[----:B---3--:R-:W-:Y:S01]  /*04e0*/  FADD R10, R9, R10 ;  /* 0x0000000a090a7221 */ /* 0x008fe20000000000 */
[----:B------:R-:W-:Y:S03]  /*04f0*/  STS.64 [R24], R8 ;  /* 0x0000000818007388 */ /* 0x000fe60000000a00 */
[----:B-----5:R-:W-:-:S05]  /*0500*/  FADD R11, R10, R17 ;  /* 0x000000110a0b7221 */ /* 0x020fca0000000000 */
[----:B------:R1:W-:Y:S02]  /*0510*/  STS.64 [R24+0x8], R10 ;  /* 0x0000080a18007388 */ /* 0x0003e40000000a00 */
[----:B-1----:R-:W-:Y:S01]  /*0520*/  VIADD R24, R24, 0x10 ;  /* 0x0000001018187836 */ /* 0x002fe20000000000 */
[----:B------:R-:W-:Y:S06]  /*0530*/  @!P4 BRA `(.L_x_49) ;  /* 0xfffffffc00a4c947 */ /* 0x000fec000383ffff */
.L_x_48:
[----:B-1----:R-:W-:Y:S05]  /*0540*/  BSYNC.RECONVERGENT B2 ;  /* 0x0000000000027941 */ /* 0x002fea0003800200 */
.L_x_47:
[----:B------:R-:W-:-:S04]  /*0550*/  IADD3 R8, PT, PT, R6, -R27, RZ ;  /* 0x8000001b06087210 */ /* 0x000fc80007ffe0ff */
[----:B------:R-:W-:-:S13]  /*0560*/  ISETP.GT.AND P4, PT, R8, 0x1, PT ;  /* 0x000000010800780c */ /* 0x000fda0003f84270 */
[----:B------:R-:W-:Y:S01]  /*0570*/  @P4 VIADD R27, R27, 0x2 ;  /* 0x000000021b1b4836 */ /* 0x000fe20000000000 */
[----:B------:R-:W-:Y:S01]  /*0580*/  @P4 PLOP3.LUT P0, PT, PT, PT, PT, 0x8, 0x80 ;  /* 0x000000000080481c */ /* 0x000fe20003f0e170 */
[----:B------:R-:W1:Y:S01]  /*0590*/  @P4 LDC.64 R8, c[0x0][0x388] ;  /* 0x0000e200ff084b82 */ /* 0x000e620000000a00 */
[----:B------:R-:W-:Y:S02]  /*05a0*/  @P4 VIADD R29, R21, 0x1 ;  /* 0x00000001151d4836 */ /* 0x000fe40000000000 */
[----:B------:R-:W-:-:S13]  /*05b0*/  ISETP.LT.OR P0, PT, R27, R6, P0 ;  /* 0x000000061b00720c */ /* 0x000fda0000701670 */
[----:B------:R-:W2:Y:S01]  /*05c0*/  @P0 LDC.64 R16, c[0x0][0x388] ;  /* 0x0000e200ff100b82 */ /* 0x000ea20000000a00 */
[----:B-1----:R-:W-:-:S04]  /*05d0*/  @P4 IMAD.WIDE R22, R21, 0x4, R8 ;  /* 0x0000000415164825 */ /* 0x002fc800078e0208 */
[----:B------:R-:W-:Y:S02]  /*05e0*/  @P4 IMAD.WIDE R28, R29, 0x4, R8 ;  /* 0x000000041d1c4825 */ /* 0x000fe400078e0208 */
[----:B------:R-:W3:Y:S02]  /*05f0*/  @P4 LDG.E.CONSTANT R8, desc[UR8][R22.64] ;  /* 0x0000000816084981 */ /* 0x000ee4000c1e9900 */
[----:B------:R-:W-:Y:S02]  /*0600*/  @P4 VIADD R21, R21, 0x2 ;  /* 0x0000000215154836 */ /* 0x000fe40000000000 */
[----:B------:R-:W4:Y:S02]  /*0610*/  @P4 LDG.E.CONSTANT R29, desc[UR8][R28.64] ;  /* 0x000000081c1d4981 */ /* 0x000f24000c1e9900 */
[----:B--2---:R-:W-:-:S06]  /*0620*/  @P0 IMAD.WIDE R16, R21, 0x4, R16 ;  /* 0x0000000415100825 */ /* 0x004fcc00078e0210 */
[----:B------:R-:W2:Y:S01]  /*0630*/  @P0 LDG.E.CONSTANT R16, desc[UR8][R16.64] ;  /* 0x0000000810100981 */ /* 0x000ea2000c1e9900 */
[----:B---3--:R-:W-:-:S04]  /*0640*/  @P4 FADD R8, R11, R8 ;  /* 0x000000080b084221 */ /* 0x008fc80000000000 */
[----:B----4-:R-:W-:-:S05]  /*0650*/  @P4 FADD R11, R8, R29 ;  /* 0x0000001d080b4221 */ /* 0x010fca0000000000 */
[----:B------:R-:W-:-:S05]  /*0660*/  MOV R9, R11 ;  /* 0x0000000b00097202 */ /* 0x000fca0000000f00 */
[----:B------:R1:W-:Y:S01]  /*0670*/  @P4 STS.64 [R24], R8 ;  /* 0x0000000818004388 */ /* 0x0003e20000000a00 */
[----:B--2---:R-:W-:Y:S01]  /*0680*/  @P0 FADD R11, R11, R16 ;  /* 0x000000100b0b0221 */ /* 0x004fe20000000000 */
[----:B-1----:R-:W-:-:S05]  /*0690*/  @P4 VIADD R24, R24, 0x8 ;  /* 0x0000000818184836 */ /* 0x002fca0000000000 */
[----:B------:R2:W-:Y:S01]  /*06a0*/  @P0 STS [R24], R11 ;  /* 0x0000000b18000388 */ /* 0x0005e20000000800 */
[----:B------:R-:W-:-:S13]  /*06b0*/  ISETP.GE.AND P0, PT, R6, R7, PT ;  /* 0x000000070600720c */ /* 0x000fda0003f06270 */
[----:B--2---:R-:W-:Y:S05]  /*06c0*/  @P0 BRA `(.L_x_50) ;  /* 0x0000000400340947 */ /* 0x004fea0003800000 */
[----:B------:R-:W-:Y:S01]  /*06d0*/  LOP3.LUT P4, RZ, R13, 0xf, RZ, 0xc0, !PT ;  /* 0x0000000f0dff7812 */ /* 0x000fe2000788c0ff */
[----:B------:R-:W-:Y:S01]  /*06e0*/  IMAD.MOV.U32 R9, RZ, RZ, R6 ;  /* 0x000000ffff097224 */ /* 0x000fe200078e0006 */
[----:B------:R-:W-:Y:S11]  /*06f0*/  @P1 BRA `(.L_x_51) ;  /* 0x00000000005c1947 */ /* 0x000ff60003800000 */
[----:B------:R-:W-:Y:S01]  /*0700*/  IMAD.MOV.U32 R9, RZ, RZ, R6 ;  /* 0x000000ffff097224 */ /* 0x000fe200078e0006 */
[----:B------:R-:W-:-:S06]  /*0710*/  UMOV UR4, URZ ;  /* 0x000000ff00047c82 */ /* 0x000fcc0008000000 */
.L_x_52:
[C---:B-1----:R-:W-:Y:S01]  /*0720*/  LEA R8, R9.reuse, R26, 0x2 ;  /* 0x0000001a09087211 */ /* 0x042fe200078e10ff */
[----:B------:R-:W-:Y:S01]  /*0730*/  UIADD3 UR4, UPT, UPT, UR4, 0x10, URZ ;  /* 0x0000001004047890 */ /* 0x000fe2000fffe0ff */
[----:B------:R-:W-:-:S03]  /*0740*/  VIADD R9, R9, 0x10 ;  /* 0x0000001009097836 */ /* 0x000fc60000000000 */
[----:B------:R1:W-:Y:S02]  /*0750*/  STS [R8], R11 ;  /* 0x0000000b08007388 */ /* 0x0003e40000000800 */
[----:B------:R-:W-:Y:S02]  /*0760*/  ISETP.NE.AND P0, PT, R14, UR4, PT ;  /* 0x000000040e007c0c */ /* 0x000fe4000bf05270 */
[----:B------:R1:W-:Y:S04]  /*0770*/  STS [R8+0x4], R11 ;  /* 0x0000040b08007388 */ /* 0x0003e80000000800 */
        /* <DEDUP_REMOVED lines=13> */
[----:B------:R1:W-:Y:S01]  /*0850*/  STS [R8+0x3c], R11 ;  /* 0x00003c0b08007388 */ /* 0x0003e20000000800 */
[----:B------:R-:W-:Y:S05]  /*0860*/  @P0 BRA `(.L_x_52) ;  /* 0xfffffffc00ac0947 */ /* 0x000fea000383ffff */
.L_x_51:
[----:B------:R-:W-:Y:S05]  /*0870*/  @!P4 BRA `(.L_x_50) ;  /* 0x0000000000c8c947 */ /* 0x000fea0003800000 */
[----:B------:R-:W-:Y:S01]  /*0880*/  LOP3.LUT P0, RZ, R12, 0x7, RZ, 0xc0, !PT ;  /* 0x000000070cff7812 */ /* 0x000fe2000780c0ff */
[----:B------:R-:W-:-:S12]  /*0890*/  @!P2 BRA `(.L_x_53) ;  /* 0x000000000028a947 */ /* 0x000fd80003800000 */
[C---:B-1----:R-:W-:Y:S02]  /*08a0*/  IMAD R8, R9.reuse, 0x4, R26 ;  /* 0x0000000409087824 */ /* 0x042fe400078e021a */
[----:B------:R-:W-:-:S03]  /*08b0*/  VIADD R9, R9, 0x8 ;  /* 0x0000000809097836 */ /* 0x000fc60000000000 */
[----:B------:R2:W-:Y:S04]  /*08c0*/  STS [R8], R11 ;  /* 0x0000000b08007388 */ /* 0x0005e80000000800 */
[----:B------:R2:W-:Y:S04]  /*08d0*/  STS [R8+0x4], R11 ;  /* 0x0000040b08007388 */ /* 0x0005e80000000800 */
[----:B------:R2:W-:Y:S04]  /*08e0*/  STS [R8+0x8], R11 ;  /* 0x0000080b08007388 */ /* 0x0005e80000000800 */
[----:B------:R2:W-:Y:S04]  /*08f0*/  STS [R8+0xc], R11 ;  /* 0x00000c0b08007388 */ /* 0x0005e80000000800 */
[----:B------:R2:W-:Y:S04]  /*0900*/  STS [R8+0x10], R11 ;  /* 0x0000100b08007388 */ /* 0x0005e80000000800 */
[----:B------:R2:W-:Y:S04]  /*0910*/  STS [R8+0x14], R11 ;  /* 0x0000140b08007388 */ /* 0x0005e80000000800 */
[----:B------:R2:W-:Y:S04]  /*0920*/  STS [R8+0x18], R11 ;  /* 0x0000180b08007388 */ /* 0x0005e80000000800 */
[----:B------:R2:W-:Y:S02]  /*0930*/  STS [R8+0x1c], R11 ;  /* 0x00001c0b08007388 */ /* 0x0005e40000000800 */
.L_x_53:
[----:B------:R-:W-:Y:S05]  /*0940*/  @!P0 BRA `(.L_x_50) ;  /* 0x0000000000948947 */ /* 0x000fea0003800000 */
[C---:B-12---:R-:W-:Y:S01]  /*0950*/  @P3 LEA R8, R9.reuse, R26, 0x2 ;  /* 0x0000001a09083211 */ /* 0x046fe200078e10ff */
[----:B------:R-:W-:Y:S01]  /*0960*/  @P3 VIADD R9, R9, 0x4 ;  /* 0x0000000409093836 */ /* 0x000fe20000000000 */
[----:B------:R-:W-:-:S03]  /*0970*/  ISETP.NE.AND P0, PT, R18, RZ, PT ;  /* 0x000000ff1200720c */ /* 0x000fc60003f05270 */
[----:B------:R3:W-:Y:S04]  /*0980*/  @P3 STS [R8], R11 ;  /* 0x0000000b08003388 */ /* 0x0007e80000000800 */
[----:B------:R3:W-:Y:S04]  /*0990*/  @P3 STS [R8+0x4], R11 ;  /* 0x0000040b08003388 */ /* 0x0007e80000000800 */
[----:B------:R3:W-:Y:S04]  /*09a0*/  @P3 STS [R8+0x8], R11 ;  /* 0x0000080b08003388 */ /* 0x0007e80000000800 */
[----:B------:R3:W-:Y:S01]  /*09b0*/  @P3 STS [R8+0xc], R11 ;  /* 0x00000c0b08003388 */ /* 0x0007e20000000800 */
[----:B------:R-:W-:Y:S05]  /*09c0*/  @!P0 BRA `(.L_x_50) ;  /* 0x0000000000748947 */ /* 0x000fea0003800000 */
[----:B------:R-:W-:Y:S01]  /*09d0*/  IMAD R26, R9, 0x4, R26 ;  /* 0x00000004091a7824 */ /* 0x000fe200078e021a */
[----:B------:R-:W-:-:S04]  /*09e0*/  ISETP.NE.AND P0, PT, R18, 0x1, PT ;  /* 0x000000011200780c */ /* 0x000fc80003f05270 */
[----:B------:R4:W-:Y:S09]  /*09f0*/  STS [R26], R11 ;  /* 0x0000000b1a007388 */ /* 0x0009f20000000800 */
[----:B------:R-:W-:Y:S05]  /*0a00*/  @!P0 BRA `(.L_x_50) ;  /* 0x0000000000648947 */ /* 0x000fea0003800000 */
[----:B------:R1:W-:Y:S01]  /*0a10*/  STS [R26+0x4], R11 ;  /* 0x0000040b1a007388 */ /* 0x0003e20000000800 */
[----:B------:R-:W-:-:S13]  /*0a20*/  ISETP.NE.AND P0, PT, R18, 0x2, PT ;  /* 0x000000021200780c */ /* 0x000fda0003f05270 */
[----:B-1----:R-:W-:Y:S05]  /*0a30*/  @!P0 BRA `(.L_x_50) ;  /* 0x0000000000588947 */ /* 0x002fea0003800000 */
[----:B------:R1:W-:Y:S01]  /*0a40*/  STS [R26+0x8], R11 ;  /* 0x0000080b1a007388 */ /* 0x0003e20000000800 */
[----:B------:R-:W-:Y:S05]  /*0a50*/  BRA `(.L_x_50) ;  /* 0x0000000000507947 */ /* 0x000fea0003800000 */
.L_x_46:
[----:B------:R-:W2:Y:S08]  /*0a60*/  LDC R8, c[0x0][0x384] ;  /* 0x0000e100ff087b82 */ /* 0x000eb00000000800 */
[----:B------:R-:W3:Y:S01]  /*0a70*/  LDC.64 R16, c[0x0][0x388] ;  /* 0x0000e200ff107b82 */ /* 0x000ee20000000a00 */
[----:B--2---:R-:W-:-:S04]  /*0a80*/  IMAD R8, R8, UR5, R5 ;  /* 0x0000000508087c24 */ /* 0x004fc8000f8e0205 */
[----:B------:R-:W-:-:S04]  /*0a90*/  IMAD.IADD R9, R8, 0x1, R15 ;  /* 0x0000000108097824 */ /* 0x000fc800078e020f */
[----:B---3--:R-:W-:-:S05]  /*0aa0*/  IMAD.WIDE R16, R9, 0x4, R16 ;  /* 0x0000000409107825 */ /* 0x008fca00078e0210 */
[----:B-1----:R-:W2:Y:S04]  /*0ab0*/  LDG.E.CONSTANT R9, desc[UR8][R16.64+0x4] ;  /* 0x0000040810097981 */ /* 0x002ea8000c1e9900 */
[----:B------:R-:W3:Y:S04]  /*0ac0*/  LDG.E.CONSTANT R10, desc[UR8][R16.64+0x8] ;  /* 0x00000808100a7981 */ /* 0x000ee8000c1e9900 */
[----:B------:R-:W3:Y:S04]  /*0ad0*/  LDG.E.CONSTANT R11, desc[UR8][R16.64+0xc] ;  /* 0x00000c08100b7981 */ /* 0x000ee8000c1e9900 */
[----:B------:R-:W2:Y:S01]  /*0ae0*/  LDG.E.CONSTANT R8, desc[UR8][R16.64] ;  /* 0x0000000810087981 */ /* 0x000ea2000c1e9900 */
[----:B------:R-:W1:Y:S01]  /*0af0*/  S2UR UR6, SR_CgaCtaId ;  /* 0x00000000000679c3 */ /* 0x000e620000008800 */
[----:B------:R-:W-:-:S02]  /*0b00*/  UMOV UR4, 0x400 ;  /* 0x0000040000047882 */ /* 0x000fc40000000000 */
[----:B------:R-:W-:Y:S01]  /*0b10*/  MOV R19, UR4 ;  /* 0x0000000400137c02 */ /* 0x000fe20008000f00 */
[----:B-1----:R-:W-:-:S05]  /*0b20*/  IMAD.U32 R20, RZ, RZ, UR6 ;  /* 0x00000006ff147e24 */ /* 0x002fca000f8e00ff */
[----:B------:R-:W-:-:S05]  /*0b30*/  LEA R24, R20, R19, 0x18 ;  /* 0x0000001314187211 */ /* 0x000fca00078ec0ff */
[----:B------:R-:W-:Y:S02]  /*0b40*/  IMAD R24, R15, 0x4, R24 ;  /* 0x000000040f187824 */ /* 0x000fe400078e0218 */
[----:B---3--:R-:W-:Y:S01]  /*0b50*/  FADD R22, R10, R11 ;  /* 0x0000000b0a167221 */ /* 0x008fe20000000000 */
[----:B--2---:R-:W-:-:S04]  /*0b60*/  FADD R9, R8, R9 ;  /* 0x0000000908097221 */ /* 0x004fc80000000000 */
[C---:B------:R-:W-:Y:S01]  /*0b70*/  FADD R11, R9.reuse, R22 ;  /* 0x00000016090b7221 */ /* 0x040fe20000000000 */
[----:B------:R-:W-:-:S05]  /*0b80*/  FADD R10, R9, R10 ;  /* 0x0000000a090a7221 */ /* 0x000fca0000000000 */
[----:B------:R1:W-:Y:S02]  /*0b90*/  STS.128 [R24], R8 ;  /* 0x0000000818007388 */ /* 0x0003e40000000c00 */
.L_x_50:
[----:B------:R-:W-:Y:S05]  /*0ba0*/  BSYNC.RECONVERGENT B1 ;  /* 0x0000000000017941 */ /* 0x000fea0003800200 */
.L_x_45:
[----:B------:R-:W-:Y:S01]  /*0bb0*/  VIADD R19, R19, 0x8000 ;  /* 0x0000800013137836 */ /* 0x000fe20000000000 */
[----:B-123--:R-:W-:-:S04]  /*0bc0*/  SHF.R.U32.HI R8, RZ, 0x7, R15 ;  /* 0x00000007ff087819 */ /* 0x00efc8000001160f */
[----:B------:R-:W-:Y:S02]  /*0bd0*/  LEA R19, R20, R19, 0x18 ;  /* 0x0000001314137211 */ /* 0x000fe400078ec0ff */
[----:B------:R-:W-:Y:S01]  /*0be0*/  LEA.HI R8, R15, R8, RZ, 0x1e ;  /* 0x000000080f087211 */ /* 0x000fe200078ff0ff */
[----:B0-----:R-:W-:-:S03]  /*0bf0*/  IMAD R15, R0, 0x4, R15 ;  /* 0x00000004000f7824 */ /* 0x001fc600078e020f */
[----:B------:R-:W-:Y:S02]  /*0c00*/  LEA R8, R8, R19, 0x2 ;  /* 0x0000001308087211 */ /* 0x000fe400078e10ff */
[----:B------:R-:W-:-:S03]  /*0c10*/  ISETP.GE.AND P0, PT, R15, R6, PT ;  /* 0x000000060f00720c */ /* 0x000fc60003f06270 */
[----:B------:R2:W-:Y:S10]  /*0c20*/  STS [R8], R11 ;  /* 0x0000000b08007388 */ /* 0x0005f40000000800 */
[----:B--2---:R-:W-:Y:S05]  /*0c30*/  @!P0 BRA `(.L_x_54) ;  /* 0xfffffff4008c8947 */ /* 0x004fea000383ffff */
.L_x_44:
[----:B-1----:R-:W-:Y:S05]  /*0c40*/  BSYNC.RECONVERGENT B0 ;  /* 0x0000000000007941 */ /* 0x002fea0003800200 */
.L_x_43:
[----:B------:R-:W1:Y:S01]  /*0c50*/  LDC R10, c[0x0][0x384] ;  /* 0x0000e100ff0a7b82 */ /* 0x000e620000000800 */
[----:B------:R-:W2:Y:S01]  /*0c60*/  S2R R9, SR_TID.X ;  /* 0x0000000000097919 */ /* 0x000ea20000002100 */
[----:B----4-:R-:W-:Y:S02]  /*0c70*/  IMAD.MOV.U32 R11, RZ, RZ, RZ ;  /* 0x000000ffff0b7224 */ /* 0x010fe400078e00ff */
[----:B-1----:R-:W-:-:S05]  /*0c80*/  IMAD R8, R3, -0x2000, R10 ;  /* 0xffffe00003087824 */ /* 0x002fca00078e020a */
[----:B------:R-:W-:-:S05]  /*0c90*/  VIMNMX R8, PT, PT, R8, 0x2000, PT ;  /* 0x0000200008087848 */ /* 0x000fca0003fe0100 */
[----:B------:R-:W-:-:S05]  /*0ca0*/  VIADD R8, R8, 0x3 ;  /* 0x0000000308087836 */ /* 0x000fca0000000000 */
[----:B------:R-:W-:-:S04]  /*0cb0*/  SHF.R.S32.HI R8, RZ, 0x2, R8 ;  /* 0x00000002ff087819 */ /* 0x000fc80000011408 */
[----:B------:R-:W-:-:S13]  /*0cc0*/  ISETP.GE.AND P0, PT, R8, 0x2, PT ;  /* 0x000000020800780c */ /* 0x000fda0003f06270 */
[----:B--2---:R-:W-:Y:S05]  /*0cd0*/  @!P0 BRA `(.L_x_55) ;  /* 0x0000000000908947 */ /* 0x004fea0003800000 */
[----:B------:R-:W-:-:S07]  /*0ce0*/  HFMA2 R11, -RZ, RZ, 0, 0 ;  /* 0x00000000ff0b7431 */ /* 0x000fce00000001ff */
.L_x_59:
[----:B------:R-:W-:Y:S01]  /*0cf0*/  IMAD.MOV.U32 R13, RZ, RZ, R11 ;  /* 0x000000ffff0d7224 */ /* 0x000fe200078e000b */
[----:B------:R-:W-:Y:S01]  /*0d00*/  BAR.SYNC.DEFER_BLOCKING 0x0 ;  /* 0x0000000000007b1d */ /* 0x000fe20000010000 */
[----:B------:R-:W-:Y:S02]  /*0d10*/  VIADD R11, R11, 0x1 ;  /* 0x000000010b0b7836 */ /* 0x000fe40000000000 */
[----:B-1----:R-:W-:-:S03]  /*0d20*/  IMAD.MOV.U32 R14, RZ, RZ, 0x4 ;  /* 0x00000004ff0e7424 */ /* 0x002fc600078e00ff */
[----:B------:R-:W-:Y:S01]  /*0d30*/  SHF.R.U32.HI R12, RZ, R11, R8 ;  /* 0x0000000bff0c7219 */ /* 0x000fe20000011608 */
[----:B------:R-:W-:Y:S01]  /*0d40*/  BSSY.RECONVERGENT B0, `(.L_x_56) ;  /* 0x000001c000007945 */ /* 0x000fe20003800200 */
[----:B------:R-:W-:Y:S02]  /*0d50*/  SHF.L.U32 R15, R14, R13, RZ ;  /* 0x0000000d0e0f7219 */ /* 0x000fe400000006ff */
[----:B------:R-:W-:Y:S02]  /*0d60*/  ISETP.GE.AND P0, PT, R9, R12, PT ;  /* 0x0000000c0900720c */ /* 0x000fe40003f06270 */
[----:B------:R-:W-:-:S11]  /*0d70*/  ISETP.GT.AND P1, PT, R15, R8, PT ;  /* 0x000000080f00720c */ /* 0x000fd60003f24270 */
[----:B------:R-:W-:Y:S05]  /*0d80*/  @P0 BRA `(.L_x_57) ;  /* 0x00000000005c0947 */ /* 0x000fea0003800000 */
[----:B------:R-:W1:Y:S01]  /*0d90*/  S2R R17, SR_CgaCtaId ;  /* 0x0000000000117919 */ /* 0x000e620000008800 */
[----:B------:R-:W-:Y:S01]  /*0da0*/  MOV R14, 0x400 ;  /* 0x00000400000e7802 */ /* 0x000fe20000000f00 */
[----:B------:R-:W-:-:S03]  /*0db0*/  IMAD.MOV.U32 R15, RZ, RZ, R9 ;  /* 0x000000ffff0f7224 */ /* 0x000fc600078e0009 */
[----:B------:R-:W-:-:S04]  /*0dc0*/  IADD3 R14, PT, PT, R14, 0x8000, RZ ;  /* 0x000080000e0e7810 */ /* 0x000fc80007ffe0ff */
[----:B-1----:R-:W-:-:S07]  /*0dd0*/  LEA R18, R17, R14, 0x18 ;  /* 0x0000000e11127211 */ /* 0x002fce00078ec0ff */
.L_x_58:
[----:B-1----:R-:W-:Y:S02]  /*0de0*/  IMAD.SHL.U32 R14, R15, 0x2, RZ ;  /* 0x000000020f0e7824 */ /* 0x002fe400078e00ff */
[----:B0-----:R-:W-:Y:S02]  /*0df0*/  IMAD.IADD R15, R0, 0x1, R15 ;  /* 0x00000001000f7824 */ /* 0x001fe400078e020f */
[C---:B------:R-:W-:Y:S01]  /*0e00*/  VIADD R16, R14.reuse, 0x1 ;  /* 0x000000010e107836 */ /* 0x040fe20000000000 */
[----:B------:R-:W-:Y:S02]  /*0e10*/  IADD3 R14, PT, PT, R14, 0x2, RZ ;  /* 0x000000020e0e7810 */ /* 0x000fe40007ffe0ff */
[----:B------:R-:W-:Y:S02]  /*0e20*/  ISETP.GE.AND P0, PT, R15, R12, PT ;  /* 0x0000000c0f00720c */ /* 0x000fe40003f06270 */
[-C--:B------:R-:W-:Y:S02]  /*0e30*/  SHF.L.U32 R16, R16, R13.reuse, RZ ;  /* 0x0000000d10107219 */ /* 0x080fe400000006ff */
[----:B------:R-:W-:-:S03]  /*0e40*/  SHF.L.U32 R14, R14, R13, RZ ;  /* 0x0000000d0e0e7219 */ /* 0x000fc600000006ff */
[----:B------:R-:W-:Y:S02]  /*0e50*/  VIADD R19, R16, 0xffffffff ;  /* 0xffffffff10137836 */ /* 0x000fe40000000000 */
[----:B------:R-:W-:-:S03]  /*0e60*/  VIADD R17, R14, 0xffffffff ;  /* 0xffffffff0e117836 */ /* 0x000fc60000000000 */
[----:B------:R-:W-:Y:S02]  /*0e70*/  LEA.HI.SX32 R19, R19, R16, 0x1b ;  /* 0x0000001013137211 */ /* 0x000fe400078fdaff */
[----:B------:R-:W-:-:S03]  /*0e80*/  LEA.HI.SX32 R17, R17, R14, 0x1b ;  /* 0x0000000e11117211 */ /* 0x000fc600078fdaff */
[----:B------:R-:W-:Y:S01]  /*0e90*/  IMAD R19, R19, 0x4, R18 ;  /* 0x0000000413137824 */ /* 0x000fe200078e0212 */
[----:B------:R-:W-:-:S05]  /*0ea0*/  LEA R17, R17, R18, 0x2 ;  /* 0x0000001211117211 */ /* 0x000fca00078e10ff */
[----:B------:R-:W-:Y:S04]  /*0eb0*/  LDS R19, [R19+-0x4] ;  /* 0xfffffc0013137984 */ /* 0x000fe80000000800 */
[----:B------:R-:W0:Y:S02]  /*0ec0*/  LDS R14, [R17+-0x4] ;  /* 0xfffffc00110e7984 */ /* 0x000e240000000800 */
[----:B0-----:R-:W-:-:S05]  /*0ed0*/  FADD R14, R19, R14 ;  /* 0x0000000e130e7221 */ /* 0x001fca0000000000 */
[----:B------:R1:W-:Y:S01]  /*0ee0*/  STS [R17+-0x4], R14 ;  /* 0xfffffc0e11007388 */ /* 0x0003e20000000800 */
[----:B------:R-:W-:Y:S05]  /*0ef0*/  @!P0 BRA `(.L_x_58) ;  /* 0xfffffffc00b88947 */ /* 0x000fea000383ffff */
.L_x_57:
[----:B------:R-:W-:Y:S05]  /*0f00*/  BSYNC.RECONVERGENT B0 ;  /* 0x0000000000007941 */ /* 0x000fea0003800200 */
.L_x_56:
[----:B------:R-:W-:Y:S05]  /*0f10*/  @!P1 BRA `(.L_x_59) ;  /* 0xfffffffc00749947 */ /* 0x000fea000383ffff */
.L_x_55:
[----:B------:R-:W-:-:S13]  /*0f20*/  ISETP.GE.AND P0, PT, R11, 0x1, PT ;  /* 0x000000010b00780c */ /* 0x000fda0003f06270 */
[----:B------:R-:W-:Y:S05]  /*0f30*/  @!P0 BRA `(.L_x_60) ;  /* 0x0000000000908947 */ /* 0x000fea0003800000 */
.L_x_64:
[----:B--2---:R-:W-:Y:S01]  /*0f40*/  IMAD.MOV.U32 R15, RZ, RZ, R11 ;  /* 0x000000ffff0f7224 */ /* 0x004fe200078e000b */
[----:B------:R-:W-:Y:S01]  /*0f50*/  MOV R12, 0xffffffff ;  /* 0xffffffff000c7802 */ /* 0x000fe20000000f00 */
[----:B------:R-:W-:Y:S01]  /*0f60*/  VIADD R11, R11, 0xffffffff ;  /* 0xffffffff0b0b7836 */ /* 0x000fe20000000000 */
[----:B------:R-:W-:Y:S02]  /*0f70*/  BAR.SYNC.DEFER_BLOCKING 0x0 ;  /* 0x0000000000007b1d */ /* 0x000fe40000010000 */
[----:B------:R-:W-:Y:S02]  /*0f80*/  ISETP.GE.U32.AND P1, PT, R15, 0x2, PT ;  /* 0x000000020f00780c */ /* 0x000fe40003f26070 */
[----:B------:R-:W-:Y:S02]  /*0f90*/  SHF.L.U32 R13, R12, R11, RZ ;  /* 0x0000000b0c0d7219 */ /* 0x000fe400000006ff */
[----:B------:R-:W-:Y:S03]  /*0fa0*/  BSSY.RECONVERGENT B0, `(.L_x_61) ;  /* 0x000001c000007945 */ /* 0x000fe60003800200 */
[----:B------:R-:W-:-:S05]  /*0fb0*/  IMAD.IADD R12, R8, 0x1, R13 ;  /* 0x00000001080c7824 */ /* 0x000fca00078e020d */
[----:B------:R-:W-:-:S04]  /*0fc0*/  SHF.R.S32.HI R12, RZ, R15, R12 ;  /* 0x0000000fff0c7219 */ /* 0x000fc8000001140c */
[----:B------:R-:W-:-:S13]  /*0fd0*/  ISETP.GE.AND P0, PT, R9, R12, PT ;  /* 0x0000000c0900720c */ /* 0x000fda0003f06270 */
[----:B------:R-:W-:Y:S05]  /*0fe0*/  @P0 BRA `(.L_x_62) ;  /* 0x00000000005c0947 */ /* 0x000fea0003800000 */
[----:B------:R-:W2:Y:S01]  /*0ff0*/  S2R R15, SR_CgaCtaId ;  /* 0x00000000000f7919 */ /* 0x000ea20000008800 */
[----:B------:R-:W-:-:S04]  /*1000*/  MOV R13, 0x400 ;  /* 0x00000400000d7802 */ /* 0x000fc80000000f00 */
[----:B-1----:R-:W-:Y:S01]  /*1010*/  IADD3 R14, PT, PT, R13, 0x8000, RZ ;  /* 0x000080000d0e7810 */ /* 0x002fe20007ffe0ff */
[----:B------:R-:W-:-:S03]  /*1020*/  IMAD.MOV.U32 R13, RZ, RZ, R9 ;  /* 0x000000ffff0d7224 */ /* 0x000fc600078e0009 */
[----:B--2---:R-:W-:-:S07]  /*1030*/  LEA R18, R15, R14, 0x18 ;  /* 0x0000000e0f127211 */ /* 0x004fce00078ec0ff */
.L_x_63:
[----:B--2---:R-:W-:Y:S01]  /*1040*/  IMAD.SHL.U32 R14, R13, 0x2, RZ ;  /* 0x000000020d0e7824 */ /* 0x004fe200078e00ff */
[----:B0-----:R-:W-:-:S04]  /*1050*/  IADD3 R13, PT, PT, R0, R13, RZ ;  /* 0x0000000d000d7210 */ /* 0x001fc80007ffe0ff */
[C---:B------:R-:W-:Y:S01]  /*1060*/  IADD3 R16, PT, PT, R14.reuse, 0x2, RZ ;  /* 0x000000020e107810 */ /* 0x040fe20007ffe0ff */
[----:B------:R-:W-:Y:S01]  /*1070*/  VIADD R14, R14, 0x3 ;  /* 0x000000030e0e7836 */ /* 0x000fe20000000000 */
[----:B------:R-:W-:Y:S02]  /*1080*/  ISETP.GE.AND P0, PT, R13, R12, PT ;  /* 0x0000000c0d00720c */ /* 0x000fe40003f06270 */
[-C--:B------:R-:W-:Y:S02]  /*1090*/  SHF.L.U32 R16, R16, R11.reuse, RZ ;  /* 0x0000000b10107219 */ /* 0x080fe400000006ff */
[----:B------:R-:W-:-:S03]  /*10a0*/  SHF.L.U32 R14, R14, R11, RZ ;  /* 0x0000000b0e0e7219 */ /* 0x000fc600000006ff */
[----:B------:R-:W-:Y:S01]  /*10b0*/  VIADD R17, R16, 0xffffffff ;  /* 0xffffffff10117836 */ /* 0x000fe20000000000 */
[----:B------:R-:W-:-:S04]  /*10c0*/  IADD3 R15, PT, PT, R14, -0x1, RZ ;  /* 0xffffffff0e0f7810 */ /* 0x000fc80007ffe0ff */
[----:B------:R-:W-:Y:S02]  /*10d0*/  LEA.HI.SX32 R17, R17, R16, 0x1b ;  /* 0x0000001011117211 */ /* 0x000fe400078fdaff */
[----:B------:R-:W-:-:S03]  /*10e0*/  LEA.HI.SX32 R15, R15, R14, 0x1b ;  /* 0x0000000e0f0f7211 */ /* 0x000fc600078fdaff */
[--C-:B------:R-:W-:Y:S02]  /*10f0*/  IMAD R17, R17, 0x4, R18.reuse ;  /* 0x0000000411117824 */ /* 0x100fe400078e0212 */
[----:B------:R-:W-:-:S04]  /*1100*/  IMAD R15, R15, 0x4, R18 ;  /* 0x000000040f0f7824 */ /* 0x000fc800078e0212 */
[----:B------:R-:W-:Y:S04]  /*1110*/  LDS R17, [R17+-0x4] ;  /* 0xfffffc0011117984 */ /* 0x000fe80000000800 */
[----:B------:R-:W0:Y:S02]  /*1120*/  LDS R14, [R15+-0x4] ;  /* 0xfffffc000f0e7984 */ /* 0x000e240000000800 */
[----:B0-----:R-:W-:-:S05]  /*1130*/  FADD R14, R17, R14 ;  /* 0x0000000e110e7221 */ /* 0x001fca0000000000 */
[----:B------:R2:W-:Y:S01]  /*1140*/  STS [R15+-0x4], R14 ;  /* 0xfffffc0e0f007388 */ /* 0x0005e20000000800 */
[----:B------:R-:W-:Y:S05]  /*1150*/  @!P0 BRA `(.L_x_63) ;  /* 0xfffffffc00b88947 */ /* 0x000fea000383ffff */
.L_x_62:
[----:B------:R-:W-:Y:S05]  /*1160*/  BSYNC.RECONVERGENT B0 ;  /* 0x0000000000007941 */ /* 0x000fea0003800200 */
.L_x_61:
[----:B------:R-:W-:Y:S05]  /*1170*/  @P1 BRA `(.L_x_64) ;  /* 0xfffffffc00701947 */ /* 0x000fea000383ffff */
.L_x_60:
[----:B------:R-:W-:Y:S01]  /*1180*/  IMAD.SHL.U32 R11, R9, 0x4, RZ ;  /* 0x00000004090b7824 */ /* 0x000fe200078e00ff */
[----:B------:R-:W-:Y:S04]  /*1190*/  BAR.SYNC.DEFER_BLOCKING 0x0 ;  /* 0x0000000000007b1d */ /* 0x000fe80000010000 */
[----:B------:R-:W-:Y:S02]  /*11a0*/  ISETP.GE.AND P0, PT, R11, R7, PT ;  /* 0x000000070b00720c */ /* 0x000fe40003f06270 */
[----:B------:R-:W-:Y:S11]  /*11b0*/  BSSY.RECONVERGENT B0, `(.L_x_65) ;  /* 0x0000020000007945 */ /* 0x000ff60003800200 */
[----:B------:R-:W-:Y:S05]  /*11c0*/  @P0 BRA `(.L_x_66) ;  /* 0x0000000000780947 */ /* 0x000fea0003800000 */
.L_x_69:
[----:B------:R-:W-:Y:S01]  /*11d0*/  ISETP.NE.AND P0, PT, R11, RZ, PT ;  /* 0x000000ff0b00720c */ /* 0x000fe20003f05270 */
[----:B------:R-:W-:-:S12]  /*11e0*/  BSSY.RECONVERGENT B1, `(.L_x_67) ;  /* 0x0000019000017945 */ /* 0x000fd80003800200 */
[----:B-1----:R-:W-:Y:S05]  /*11f0*/  @!P0 BRA `(.L_x_68) ;  /* 0x00000000005c8947 */ /* 0x002fea0003800000 */
[----:B------:R-:W3:Y:S01]  /*1200*/  S2UR UR7, SR_CgaCtaId ;  /* 0x00000000000779c3 */ /* 0x000ee20000008800 */
[----:B------:R-:W-:Y:S01]  /*1210*/  SHF.R.S32.HI R12, RZ, 0x2, R11 ;  /* 0x00000002ff0c7819 */ /* 0x000fe2000001140b */
[----:B------:R-:W-:Y:S02]  /*1220*/  UMOV UR4, 0x400 ;  /* 0x0000040000047882 */ /* 0x000fe40000000000 */
[----:B------:R-:W-:Y:S02]  /*1230*/  UIADD3 UR6, UPT, UPT, UR4, 0x8000, URZ ;  /* 0x0000800004067890 */ /* 0x000fe4000fffe0ff */
[----:B------:R-:W-:-:S05]  /*1240*/  VIADD R13, R12, 0xffffffff ;  /* 0xffffffff0c0d7836 */ /* 0x000fca0000000000 */
[----:B------:R-:W-:Y:S01]  /*1250*/  LEA.HI.SX32 R13, R13, R12, 0x1b ;  /* 0x0000000c0d0d7211 */ /* 0x000fe200078fdaff */
[----:B---3--:R-:W-:Y:S02]  /*1260*/  ULEA UR6, UR7, UR6, 0x18 ;  /* 0x0000000607067291 */ /* 0x008fe4000f8ec0ff */
[----:B------:R-:W-:-:S04]  /*1270*/  ULEA UR4, UR7, UR4, 0x18 ;  /* 0x0000000407047291 */ /* 0x000fc8000f8ec0ff */
[----:B------:R-:W-:Y:S02]  /*1280*/  LEA R13, R13, UR6, 0x2 ;  /* 0x000000060d0d7c11 */ /* 0x000fe4000f8e10ff */
[----:B------:R-:W-:-:S04]  /*1290*/  LEA R12, R11, UR4, 0x2 ;  /* 0x000000040b0c7c11 */ /* 0x000fc8000f8e10ff */
[----:B------:R-:W-:Y:S04]  /*12a0*/  LDS R13, [R13+-0x4] ;  /* 0xfffffc000d0d7984 */ /* 0x000fe80000000800 */
[----:B-12---:R-:W1:Y:S04]  /*12b0*/  LDS R14, [R12] ;  /* 0x000000000c0e7984 */ /* 0x006e680000000800 */
[----:B------:R-:W2:Y:S04]  /*12c0*/  LDS R16, [R12+0x4] ;  /* 0x000004000c107984 */ /* 0x000ea80000000800 */
[----:B------:R-:W3:Y:S04]  /*12d0*/  LDS R18, [R12+0x8] ;  /* 0x000008000c127984 */ /* 0x000ee80000000800 */
[----:B------:R-:W4:Y:S01]  /*12e0*/  LDS R20, [R12+0xc] ;  /* 0x00000c000c147984 */ /* 0x000f220000000800 */
[C---:B-1----:R-:W-:Y:S01]  /*12f0*/  FADD R15, R13.reuse, R14 ;  /* 0x0000000e0d0f7221 */ /* 0x042fe20000000000 */
[----:B--2---:R-:W-:-:S04]  /*1300*/  FADD R17, R13, R16 ;  /* 0x000000100d117221 */ /* 0x004fc80000000000 */
[----:B------:R1:W-:Y:S01]  /*1310*/  STS [R12], R15 ;  /* 0x0000000f0c007388 */ /* 0x0003e20000000800 */
[----:B---3--:R-:W-:-:S03]  /*1320*/  FADD R19, R13, R18 ;  /* 0x000000120d137221 */ /* 0x008fc60000000000 */
[----:B------:R1:W-:Y:S01]  /*1330*/  STS [R12+0x4], R17 ;  /* 0x000004110c007388 */ /* 0x0003e20000000800 */
[----:B----4-:R-:W-:-:S03]  /*1340*/  FADD R21, R13, R20 ;  /* 0x000000140d157221 */ /* 0x010fc60000000000 */
[----:B------:R1:W-:Y:S04]  /*1350*/  STS [R12+0x8], R19 ;  /* 0x000008130c007388 */ /* 0x0003e80000000800 */
[----:B------:R1:W-:Y:S02]  /*1360*/  STS [R12+0xc], R21 ;  /* 0x00000c150c007388 */ /* 0x0003e40000000800 */
.L_x_68:
[----:B------:R-:W-:Y:S05]  /*1370*/  BSYNC.RECONVERGENT B1 ;  /* 0x0000000000017941 */ /* 0x000fea0003800200 */
.L_x_67:
[----:B0-----:R-:W-:-:S04]  /*1380*/  LEA R11, R0, R11, 0x2 ;  /* 0x0000000b000b7211 */ /* 0x001fc800078e10ff */
[----:B------:R-:W-:-:S13]  /*1390*/  ISETP.GE.AND P0, PT, R11, R7, PT ;  /* 0x000000070b00720c */ /* 0x000fda0003f06270 */
[----:B------:R-:W-:Y:S05]  /*13a0*/  @!P0 BRA `(.L_x_69) ;  /* 0xfffffffc00888947 */ /* 0x000fea000383ffff */
.L_x_66:
[----:B------:R-:W-:Y:S05]  /*13b0*/  BSYNC.RECONVERGENT B0 ;  /* 0x0000000000007941 */ /* 0x000fea0003800200 */
.L_x_65:
[----:B------:R-:W-:Y:S01]  /*13c0*/  IMAD.IADD R10, R10, 0x1, -R5 ;  /* 0x000000010a0a7824 */ /* 0x000fe200078e0a05 */
[----:B------:R-:W-:Y:S04]  /*13d0*/  BAR.SYNC.DEFER_BLOCKING 0x0 ;  /* 0x0000000000007b1d */ /* 0x000fe80000010000 */
[----:B------:R-:W-:Y:S02]  /*13e0*/  ISETP.GT.AND P0, PT, R10, R9, PT ;  /* 0x000000090a00720c */ /* 0x000fe40003f04270 */
[----:B------:R-:W-:Y:S11]  /*13f0*/  BSSY.RECONVERGENT B0, `(.L_x_70) ;  /* 0x0000011000007945 */ /* 0x000ff60003800200 */
[----:B------:R-:W-:Y:S05]  /*1400*/  @!P0 BRA `(.L_x_71) ;  /* 0x00000000003c8947 */ /* 0x000fea0003800000 */
[----:B-12---:R-:W1:Y:S01]  /*1410*/  S2R R14, SR_CgaCtaId ;  /* 0x00000000000e7919 */ /* 0x006e620000008800 */
[----:B------:R-:W2:Y:S01]  /*1420*/  LDC R12, c[0x0][0x384] ;  /* 0x0000e100ff0c7b82 */ /* 0x000ea20000000800 */
[----:B------:R-:W-:-:S07]  /*1430*/  MOV R7, 0x400 ;  /* 0x0000040000077802 */ /* 0x000fce0000000f00 */
[----:B------:R-:W3:Y:S01]  /*1440*/  LDC.64 R10, c[0x0][0x390] ;  /* 0x0000e400ff0a7b82 */ /* 0x000ee20000000a00 */
[----:B-1----:R-:W-:Y:S01]  /*1450*/  LEA R16, R14, R7, 0x18 ;  /* 0x000000070e107211 */ /* 0x002fe200078ec0ff */
[----:B--2---:R-:W-:-:S07]  /*1460*/  IMAD R14, R12, UR5, R5 ;  /* 0x000000050c0e7c24 */ /* 0x004fce000f8e0205 */
.L_x_72:
[----:B------:R-:W-:Y:S01]  /*1470*/  IMAD R7, R9, 0x4, R16 ;  /* 0x0000000409077824 */ /* 0x000fe200078e0210 */
[----:B----4-:R-:W-:Y:S01]  /*1480*/  IADD3 R13, PT, PT, R14, R9, RZ ;  /* 0x000000090e0d7210 */ /* 0x010fe20007ffe0ff */
[----:B0-----:R-:W-:-:S04]  /*1490*/  IMAD.IADD R9, R0, 0x1, R9 ;  /* 0x0000000100097824 */ /* 0x001fc800078e0209 */
[----:B------:R-:W0:Y:S01]  /*14a0*/  LDS R7, [R7] ;  /* 0x0000000007077984 */ /* 0x000e220000000800 */
[----:B---3--:R-:W-:Y:S01]  /*14b0*/  IMAD.WIDE R12, R13, 0x4, R10 ;  /* 0x000000040d0c7825 */ /* 0x008fe200078e020a */
[----:B------:R-:W-:-:S03]  /*14c0*/  ISETP.GE.AND P0, PT, R9, R6, PT ;  /* 0x000000060900720c */ /* 0x000fc60003f06270 */
[----:B0-----:R-:W-:-:S05]  /*14d0*/  FADD R15, R7, R2 ;  /* 0x00000002070f7221 */ /* 0x001fca0000000000 */
[----:B------:R4:W-:Y:S05]  /*14e0*/  STG.E desc[UR8][R12.64], R15 ;  /* 0x0000000f0c007986 */ /* 0x0009ea000c101908 */
[----:B------:R-:W-:Y:S05]  /*14f0*/  @!P0 BRA `(.L_x_72) ;  /* 0xfffffffc00dc8947 */ /* 0x000fea000383ffff */
.L_x_71:
[----:B------:R-:W-:Y:S05]  /*1500*/  BSYNC.RECONVERGENT B0 ;  /* 0x0000000000007941 */ /* 0x000fea0003800200 */
.L_x_70:
[----:B------:R-:W3:Y:S01]  /*1510*/  S2R R9, SR_CgaCtaId ;  /* 0x0000000000097919 */ /* 0x000ee20000008800 */
[----:B------:R-:W-:Y:S01]  /*1520*/  MOV R6, 0x400 ;  /* 0x0000040000067802 */ /* 0x000fe20000000f00 */
[----:B------:R-:W-:Y:S01]  /*1530*/  VIADD R7, R8, 0xffffffff ;  /* 0xffffffff08077836 */ /* 0x000fe20000000000 */
[----:B------:R-:W5:Y:S01]  /*1540*/  LDCU UR4, c[0x0][0x384] ;  /* 0x00007080ff0477ac */ /* 0x000f620008000800 */
[----:B------:R-:W-:Y:S01]  /*1550*/  VIADD R5, R5, 0x2000 ;  /* 0x0000200005057836 */ /* 0x000fe20000000000 */
[----:B------:R-:W-:Y:S02]  /*1560*/  IADD3 R6, PT, PT, R6, 0x8000, RZ ;  /* 0x0000800006067810 */ /* 0x000fe40007ffe0ff */
[----:B------:R-:W-:Y:S02]  /*1570*/  LEA.HI.SX32 R7, R7, R8, 0x1b ;  /* 0x0000000807077211 */ /* 0x000fe400078fdaff */
[----:B------:R-:W-:Y:S02]  /*1580*/  IADD3 R3, PT, PT, R3, 0x1, RZ ;  /* 0x0000000103037810 */ /* 0x000fe40007ffe0ff */
[----:B-----5:R-:W-:-:S02]  /*1590*/  ISETP.GE.AND P0, PT, R5, UR4, PT ;  /* 0x0000000405007c0c */ /* 0x020fc4000bf06270 */
[----:B---3--:R-:W-:-:S05]  /*15a0*/  LEA R6, R9, R6, 0x18 ;  /* 0x0000000609067211 */ /* 0x008fca00078ec0ff */
[----:B------:R-:W-:-:S06]  /*15b0*/  IMAD R7, R7, 0x4, R6 ;  /* 0x0000000407077824 */ /* 0x000fcc00078e0206 */
[----:B------:R-:W3:Y:S02]  /*15c0*/  LDS R7, [R7+-0x4] ;  /* 0xfffffc0007077984 */ /* 0x000ee40000000800 */
[----:B---3--:R-:W-:-:S04]  /*15d0*/  FADD R9, R7, R4 ;  /* 0x0000000407097221 */ /* 0x008fc80000000000 */
[----:B------:R-:W-:-:S04]  /*15e0*/  FADD R11, R9, R2 ;  /* 0x00000002090b7221 */ /* 0x000fc80000000000 */
[----:B------:R-:W-:Y:S01]  /*15f0*/  FADD R4, R11, -R2 ;  /* 0x800000020b047221 */ /* 0x000fe20000000000 */
[----:B------:R-:W-:-:S03]  /*1600*/  IMAD.MOV.U32 R2, RZ, RZ, R11 ;  /* 0x000000ffff027224 */ /* 0x000fc600078e000b */
[----:B------:R-:W-:Y:S01]  /*1610*/  FADD R4, R9, -R4 ;  /* 0x8000000409047221 */ /* 0x000fe20000000000 */
[----:B------:R-:W-:Y:S06]  /*1620*/  BAR.SYNC.DEFER_BLOCKING 0x0 ;  /* 0x0000000000007b1d */ /* 0x000fec0000010000 */
[----:B------:R-:W-:Y:S05]  /*1630*/  @!P0 BRA `(.L_x_73) ;  /* 0xffffffe800a08947 */ /* 0x000fea000383ffff */
.L_x_42:
[----:B------:R-:W3:Y:S01]  /*1640*/  LDCU UR4, c[0x0][0x370] ;  /* 0x00006e00ff0477ac */ /* 0x000ee20008000800 */
[----:B------:R-:W5:Y:S01]  /*1650*/  LDCU UR6, c[0x0][0x380] ;  /* 0x00007000ff0677ac */ /* 0x000f620008000800 */
[----:B---3--:R-:W-:-:S04]  /*1660*/  UIADD3 UR5, UPT, UPT, UR4, UR5, URZ ;  /* 0x0000000504057290 */ /* 0x008fc8000fffe0ff */
[----:B-----5:R-:W-:-:S09]  /*1670*/  UISETP.GE.AND UP0, UPT, UR5, UR6, UPT ;  /* 0x000000060500728c */ /* 0x020fd2000bf06270 */
[----:B------:R-:W-:Y:S05]  /*1680*/  BRA.U !UP0, `(.L_x_74) ;  /* 0xffffffe908787547 */ /* 0x000fea000b83ffff */
[----:B-1----:R-:W-:Y:S05]  /*1690*/  EXIT ;  /* 0x000000000000794d */ /* 0x002fea0003800000 */
.L_x_75:
        /* <DEDUP_REMOVED lines=14> */
.L_x_80:


//--------------------- .nv.shared.reserved.0     --------------------------
	.section	.nv.shared.reserved.0,"aw",@nobits
	.weak		__nv_reservedSMEM_offset_0_alias
	.size		__nv_reservedSMEM_offset_0_alias, 0, 64
	.other		__nv_reservedSMEM_offset_0_alias,@"STO_CUDA_RESERVED_SHARED STV_DEFAULT"
__nv_reservedSMEM_offset_0_alias:
	.zero		0
	.zero		64


//--------------------- .nv.shared._Z27farthestpointsamplingKerneliiiPKfPfPi --------------------------
	.section	.nv.shared._Z27farthestpointsamplingKerneliiiPKfPfPi,"aw",@nobits
	.sectionflags	@""
	.align	4
.nv.shared._Z27farthestpointsamplingKerneliiiPKfPfPi:
	.zero		41984


//--------------------- .nv.shared._Z12cumsumKerneliiPKfPf --------------------------
	.section	.nv.shared._Z12cumsumKerneliiPKfPf,"aw",@nobits
	.sectionflags	@""
	.align	4
.nv.shared._Z12cumsumKerneliiPKfPf:
	.zero		42240


//--------------------- .nv.constant0._Z21scatteraddpointKerneliiiPKfPKiPf --------------------------
	.section	.nv.constant0._Z21scatteraddpointKerneliiiPKfPKiPf,"a",@progbits
	.sectionflags	@""
	.align	4
.nv.constant0._Z21scatteraddpointKerneliiiPKfPKiPf:
	.zero		936


//--------------------- .nv.constant0._Z17gatherpointKerneliiiPKfPKiPf --------------------------
	.section	.nv.constant0._Z17gatherpointKerneliiiPKfPKiPf,"a",@progbits
	.sectionflags	@""
	.align	4
.nv.constant0._Z17gatherpointKerneliiiPKfPKiPf:
	.zero		936


//--------------------- .nv.constant0._Z27farthestpointsamplingKerneliiiPKfPfPi --------------------------
	.section	.nv.constant0._Z27farthestpointsamplingKerneliiiPKfPfPi,"a",@progbits
	.sectionflags	@""
	.align	4
.nv.constant0._Z27farthestpointsamplingKerneliiiPKfPfPi:
	.zero		936


//--------------------- .nv.constant0._Z18binarysearchKerneliiiPKfS0_Pi --------------------------
	.section	.nv.constant0._Z18binarysearchKerneliiiPKfS0_Pi,"a",@progbits
	.sectionflags	@""
	.align	4
.nv.constant0._Z18binarysearchKerneliiiPKfS0_Pi:
	.zero		936


//--------------------- .nv.constant0._Z12cumsumKerneliiPKfPf --------------------------
	.section	.nv.constant0._Z12cumsumKerneliiPKfPf,"a",@progbits
	.sectionflags	@""
	.align	4
.nv.constant0._Z12cumsumKerneliiPKfPf:
	.zero		920


//--------------------- SYMBOLS --------------------------

	.type		.nv.reservedSmem.offset0,@object
	.size		.nv.reservedSmem.offset0,0x4
	.type		.nv.reservedSmem.cap,@object
	.size		.nv.reservedSmem.cap,0x4
